	.target	sm_90a

	.elftype	@"ET_EXEC"


//--------------------- .note.nv.tkinfo           --------------------------
	.section	.note.nv.tkinfo,"",@"SHT_NOTE"
	.sectionflags	@"SHF_NOTE_NV_TKINFO"
	.tkinfo
        /*0018*/ 	.word	0x00000002
        /*0030*/ 	.string	""
        /*0030*/ 	.string	"ptxas"
        /*0030*/ 	.string	"Cuda compilation tools, release 13.0, V13.0.88"
        /*0030*/ 	.string	"Build cuda_13.0.r13.0/compiler.36424714_0"
        /*0030*/ 	.string	"-arch sm_90a -m 64 "



//--------------------- .note.nv.cuinfo           --------------------------
	.section	.note.nv.cuinfo,"",@"SHT_NOTE"
	.sectionflags	@"SHF_NOTE_NV_CUINFO"
        /*0018*/ 	.short	0x0002
        /*001a*/ 	.short	0x005a
        /*001c*/ 	.short	0x0082
	.zero		2


//--------------------- .nv.info                  --------------------------
	.section	.nv.info,"",@"SHT_CUDA_INFO"
	.align	4


	//----- nvinfo : EIATTR_REGCOUNT
	.align		4
        /*0000*/ 	.byte	0x04, 0x2f
        /*0002*/ 	.short	(.L_12 - .L_11)
	.align		4
.L_11:
        /*0004*/ 	.word	index@(_ZN7cutlass13device_kernelINS_4gemm6kernel13GemmUniversalIN4cute5tupleIJiiiiEEENS1_10collective13CollectiveMmaINS1_37MainloopSm90TmaGmmaWarpSpecializedFP8ILi5ENS5_IJNS4_1CILi1EEENSA_ILi2EEESB_EEENS1_35KernelTmaWarpSpecializedCooperativeEEENS5_IJNSA_ILi128EEENSA_ILi256EEENSA_ILi64EEEEEENS_12float_e4m3_tENS5_IJlSB_lEEESK_SL_NS4_8TiledMMAINS4_8MMA_AtomIJNS4_4SM904GMMA31MMA_64x256x32_F32E4M3E4M3_SS_TNILNSP_7ScaleInE1ELSR_1EEEEEENS4_6LayoutINS5_IJSC_SB_SB_EEENS5_IJSB_NSA_ILi0EEESW_EEEEENS5_IJNS4_10UnderscoreESZ_SZ_EEEEENS4_23SM90_TMA_LOAD_MULTICASTENS4_14ComposedLayoutINS4_7SwizzleILi2ELi4ELi3EEENS4_18smem_ptr_flag_bitsILi8EEENSU_INS5_IJNSA_ILi8EEESI_EEENS5_IJSI_SB_EEEEEEEvNS4_8identityENS4_13SM90_TMA_LOADES1C_vS1D_EENS_8epilogue10collective6detail29Sm90TmaWarpSpecializedAdapterINS1H_15DefaultEpilogueISK_SL_SL_NS1G_6thread17LinearCombinationISK_Li1EffLNS1L_9ScaleType4KindE0ELNS_15FloatRoundStyleE2ESK_EENS1_15EpilogueDefaultEEEEEvvEEEEvNT_6ParamsE)
        /*0008*/ 	.word	0x000000a8


	//----- nvinfo : EIATTR_FRAME_SIZE
	.align		4
.L_12:
        /*000c*/ 	.byte	0x04, 0x11
        /*000e*/ 	.short	(.L_14 - .L_13)
	.align		4
.L_13:
        /*0010*/ 	.word	index@(_ZN7cutlass13device_kernelINS_4gemm6kernel13GemmUniversalIN4cute5tupleIJiiiiEEENS1_10collective13CollectiveMmaINS1_37MainloopSm90TmaGmmaWarpSpecializedFP8ILi5ENS5_IJNS4_1CILi1EEENSA_ILi2EEESB_EEENS1_35KernelTmaWarpSpecializedCooperativeEEENS5_IJNSA_ILi128EEENSA_ILi256EEENSA_ILi64EEEEEENS_12float_e4m3_tENS5_IJlSB_lEEESK_SL_NS4_8TiledMMAINS4_8MMA_AtomIJNS4_4SM904GMMA31MMA_64x256x32_F32E4M3E4M3_SS_TNILNSP_7ScaleInE1ELSR_1EEEEEENS4_6LayoutINS5_IJSC_SB_SB_EEENS5_IJSB_NSA_ILi0EEESW_EEEEENS5_IJNS4_10UnderscoreESZ_SZ_EEEEENS4_23SM90_TMA_LOAD_MULTICASTENS4_14ComposedLayoutINS4_7SwizzleILi2ELi4ELi3EEENS4_18smem_ptr_flag_bitsILi8EEENSU_INS5_IJNSA_ILi8EEESI_EEENS5_IJSI_SB_EEEEEEEvNS4_8identityENS4_13SM90_TMA_LOADES1C_vS1D_EENS_8epilogue10collective6detail29Sm90TmaWarpSpecializedAdapterINS1H_15DefaultEpilogueISK_SL_SL_NS1G_6thread17LinearCombinationISK_Li1EffLNS1L_9ScaleType4KindE0ELNS_15FloatRoundStyleE2ESK_EENS1_15EpilogueDefaultEEEEEvvEEEEvNT_6ParamsE)
        /*0014*/ 	.word	0x00000100


	//----- nvinfo : EIATTR_MIN_STACK_SIZE
	.align		4
.L_14:
        /*0018*/ 	.byte	0x04, 0x12
        /*001a*/ 	.short	(.L_16 - .L_15)
	.align		4
.L_15:
        /*001c*/ 	.word	index@(_ZN7cutlass13device_kernelINS_4gemm6kernel13GemmUniversalIN4cute5tupleIJiiiiEEENS1_10collective13CollectiveMmaINS1_37MainloopSm90TmaGmmaWarpSpecializedFP8ILi5ENS5_IJNS4_1CILi1EEENSA_ILi2EEESB_EEENS1_35KernelTmaWarpSpecializedCooperativeEEENS5_IJNSA_ILi128EEENSA_ILi256EEENSA_ILi64EEEEEENS_12float_e4m3_tENS5_IJlSB_lEEESK_SL_NS4_8TiledMMAINS4_8MMA_AtomIJNS4_4SM904GMMA31MMA_64x256x32_F32E4M3E4M3_SS_TNILNSP_7ScaleInE1ELSR_1EEEEEENS4_6LayoutINS5_IJSC_SB_SB_EEENS5_IJSB_NSA_ILi0EEESW_EEEEENS5_IJNS4_10UnderscoreESZ_SZ_EEEEENS4_23SM90_TMA_LOAD_MULTICASTENS4_14ComposedLayoutINS4_7SwizzleILi2ELi4ELi3EEENS4_18smem_ptr_flag_bitsILi8EEENSU_INS5_IJNSA_ILi8EEESI_EEENS5_IJSI_SB_EEEEEEEvNS4_8identityENS4_13SM90_TMA_LOADES1C_vS1D_EENS_8epilogue10collective6detail29Sm90TmaWarpSpecializedAdapterINS1H_15DefaultEpilogueISK_SL_SL_NS1G_6thread17LinearCombinationISK_Li1EffLNS1L_9ScaleType4KindE0ELNS_15FloatRoundStyleE2ESK_EENS1_15EpilogueDefaultEEEEEvvEEEEvNT_6ParamsE)
        /*0020*/ 	.word	0x00000100
.L_16:


//--------------------- .nv.compat                --------------------------
	.section	.nv.compat,"",@"SHT_CUDA_COMPAT_INFO"
	.align	4
        /*0000*/ 	.byte	0x02, 0x09, 0x01, 0x00, 0x02, 0x02, 0x04, 0x00, 0x02, 0x05, 0x05, 0x00, 0x03, 0x07, 0x01, 0x01
        /*0010*/ 	.byte	0x02, 0x03, 0x01, 0x00, 0x02, 0x06, 0x01, 0x00, 0x04, 0x0b, 0x08, 0x00, 0x00, 0x00, 0x00, 0x00
        /*0020*/ 	.byte	0x00, 0x00, 0x00, 0x00


//--------------------- .nv.info._ZN7cutlass13device_kernelINS_4gemm6kernel13GemmUniversalIN4cute5tupleIJiiiiEEENS1_10collective13CollectiveMmaINS1_37MainloopSm90TmaGmmaWarpSpecializedFP8ILi5ENS5_IJNS4_1CILi1EEENSA_ILi2EEESB_EEENS1_35KernelTmaWarpSpecializedCooperativeEEENS5_IJNSA_ILi128EEENSA_ILi256EEENSA_ILi64EEEEEENS_12float_e4m3_tENS5_IJlSB_lEEESK_SL_NS4_8TiledMMAINS4_8MMA_AtomIJNS4_4SM904GMMA31MMA_64x256x32_F32E4M3E4M3_SS_TNILNSP_7ScaleInE1ELSR_1EEEEEENS4_6LayoutINS5_IJSC_SB_SB_EEENS5_IJSB_NSA_ILi0EEESW_EEEEENS5_IJNS4_10UnderscoreESZ_SZ_EEEEENS4_23SM90_TMA_LOAD_MULTICASTENS4_14ComposedLayoutINS4_7SwizzleILi2ELi4ELi3EEENS4_18smem_ptr_flag_bitsILi8EEENSU_INS5_IJNSA_ILi8EEESI_EEENS5_IJSI_SB_EEEEEEEvNS4_8identityENS4_13SM90_TMA_LOADES1C_vS1D_EENS_8epilogue10collective6detail29Sm90TmaWarpSpecializedAdapterINS1H_15DefaultEpilogueISK_SL_SL_NS1G_6thread17LinearCombinationISK_Li1EffLNS1L_9ScaleType4KindE0ELNS_15FloatRoundStyleE2ESK_EENS1_15EpilogueDefaultEEEEEvvEEEEvNT_6ParamsE --------------------------
	.section	.nv.info._ZN7cutlass13device_kernelINS_4gemm6kernel13GemmUniversalIN4cute5tupleIJiiiiEEENS1_10collective13CollectiveMmaINS1_37MainloopSm90TmaGmmaWarpSpecializedFP8ILi5ENS5_IJNS4_1CILi1EEENSA_ILi2EEESB_EEENS1_35KernelTmaWarpSpecializedCooperativeEEENS5_IJNSA_ILi128EEENSA_ILi256EEENSA_ILi64EEEEEENS_12float_e4m3_tENS5_IJlSB_lEEESK_SL_NS4_8TiledMMAINS4_8MMA_AtomIJNS4_4SM904GMMA31MMA_64x256x32_F32E4M3E4M3_SS_TNILNSP_7ScaleInE1ELSR_1EEEEEENS4_6LayoutINS5_IJSC_SB_SB_EEENS5_IJSB_NSA_ILi0EEESW_EEEEENS5_IJNS4_10UnderscoreESZ_SZ_EEEEENS4_23SM90_TMA_LOAD_MULTICASTENS4_14ComposedLayoutINS4_7SwizzleILi2ELi4ELi3EEENS4_18smem_ptr_flag_bitsILi8EEENSU_INS5_IJNSA_ILi8EEESI_EEENS5_IJSI_SB_EEEEEEEvNS4_8identityENS4_13SM90_TMA_LOADES1C_vS1D_EENS_8epilogue10collective6detail29Sm90TmaWarpSpecializedAdapterINS1H_15DefaultEpilogueISK_SL_SL_NS1G_6thread17LinearCombinationISK_Li1EffLNS1L_9ScaleType4KindE0ELNS_15FloatRoundStyleE2ESK_EENS1_15EpilogueDefaultEEEEEvvEEEEvNT_6ParamsE,"",@"SHT_CUDA_INFO"
	.sectionflags	@""
	.align	4


	//----- nvinfo : EIATTR_CUDA_API_VERSION
	.align		4
        /*0000*/ 	.byte	0x04, 0x37
        /*0002*/ 	.short	(.L_18 - .L_17)
.L_17:
        /*0004*/ 	.word	0x00000082


	//----- nvinfo : EIATTR_KPARAM_INFO
	.align		4
.L_18:
        /*0008*/ 	.byte	0x04, 0x17
        /*000a*/ 	.short	(.L_20 - .L_19)
.L_19:
        /*000c*/ 	.word	0x00000000
        /*0010*/ 	.short	0x0000
        /*0012*/ 	.short	0x0070
        /*0014*/ 	.byte	0x00, 0xf0, 0x01, 0x10


	//----- nvinfo : EIATTR_SPARSE_MMA_MASK
	.align		4
.L_20:
        /*0018*/ 	.byte	0x03, 0x50
        /*001a*/ 	.short	0x0000


	//----- nvinfo : EIATTR_MAXREG_COUNT
	.align		4
        /*001c*/ 	.byte	0x03, 0x1b
        /*001e*/ 	.short	0x00a8


	//----- nvinfo : EIATTR_NUM_BARRIERS
	.align		4
        /*0020*/ 	.byte	0x02, 0x4c
        /*0022*/ 	.byte	0x01
	.zero		1


	//----- nvinfo : EIATTR_ANNOTATIONS
	.align		4
        /*0024*/ 	.byte	0x04, 0x55
        /*0026*/ 	.short	(.L_22 - .L_21)


	//   ....[0]....
.L_21:
        /*0028*/ 	.word	0x00000001
        /*002c*/ 	.byte	0x90, 0x06, 0x00, 0x00, 0x01, 0x00, 0x00, 0x00, 0xc0, 0x08, 0x00, 0x00, 0x01, 0x00, 0x00, 0x00
        /* <DEDUP_REMOVED lines=195> */
        /*0c6c*/ 	.byte	0xc0, 0x02, 0x01, 0x00, 0x01, 0x00, 0x00, 0x00, 0x10, 0x03, 0x01, 0x00


	//----- nvinfo : EIATTR_MERCURY_ISA_VERSION
	.align		4
.L_22:
        /*0c78*/ 	.byte	0x03, 0x5f
        /*0c7a*/ 	.short	0x0101


	//----- nvinfo : EIATTR_INT_WARP_WIDE_INSTR_OFFSETS
	.align		4
        /*0c7c*/ 	.byte	0x04, 0x31
        /*0c7e*/ 	.short	(.L_24 - .L_23)


	//   ....[0]....
.L_23:
        /*0c80*/ 	.word	0x00000550


	//   ....[1]....
        /*0c84*/ 	.word	0x00000570


	//   ....[2]....
        /*0c88*/ 	.word	0x000006c0


	//----- nvinfo : EIATTR_COOP_GROUP_MASK_REGIDS
	.align		4
.L_24:
        /*0c8c*/ 	.byte	0x04, 0x29
        /*0c8e*/ 	.short	(.L_26 - .L_25)


	//   ....[0]....
.L_25:
        /*0c90*/ 	.word	0xffffffff


	//   ....[1]....
        /*0c94*/ 	.word	0xffffffff


	//   ....[2]....
        /*0c98*/ 	.word	0xffffffff


	//   ....[3]....
        /*0c9c*/ 	.word	0xffffffff


	//   ....[4]....
        /*0ca0*/ 	.word	0xffffffff


	//   ....[5]....
        /*0ca4*/ 	.word	0xffffffff


	//----- nvinfo : EIATTR_COOP_GROUP_INSTR_OFFSETS
	.align		4
.L_26:
        /*0ca8*/ 	.byte	0x04, 0x28
        /*0caa*/ 	.short	(.L_28 - .L_27)


	//   ....[0]....
.L_27:
        /*0cac*/ 	.word	0x00000070


	//   ....[1]....
        /*0cb0*/ 	.word	0x00000080


	//   ....[2]....
        /*0cb4*/ 	.word	0x000001a0


	//   ....[3]....
        /*0cb8*/ 	.word	0x000003e0


	//   ....[4]....
        /*0cbc*/ 	.word	0x000007d0


	//   ....[5]....
        /*0cc0*/ 	.word	0x00001550


	//----- nvinfo : EIATTR_REG_RECONFIG
	.align		4
.L_28:
        /*0cc4*/ 	.byte	0x01, 0x54
	.zero		2


	//----- nvinfo : EIATTR_MBARRIER_INSTR_OFFSETS
	.align		4
        /*0cc8*/ 	.byte	0x04, 0x39
        /*0cca*/ 	.short	(.L_30 - .L_29)


	//   ....[0]....
.L_29:
        /*0ccc*/ 	.word	0x00000320
        /*0cd0*/ 	.word	0x000000ff
        /*0cd4*/ 	.word	0x00000000
        /*0cd8*/ 	.short	0x0100
        /*0cda*/ 	.byte	0x09
	.zero		1


	//   ....[1]....
        /*0cdc*/ 	.word	0x00000330
        /*0ce0*/ 	.word	0x000000ff
        /*0ce4*/ 	.word	0x00000028
        /*0ce8*/ 	.short	0x0100
        /*0cea*/ 	.byte	0x09
	.zero		1


	//   ....[2]....
        /*0cec*/ 	.word	0x00000340
        /*0cf0*/ 	.word	0x000000ff
        /*0cf4*/ 	.word	0x00000008
        /*0cf8*/ 	.short	0x0100
        /*0cfa*/ 	.byte	0x09
	.zero		1


	//   ....[3]....
        /*0cfc*/ 	.word	0x00000350
        /*0d00*/ 	.word	0x000000ff
        /*0d04*/ 	.word	0x00000030
        /*0d08*/ 	.short	0x0100
        /*0d0a*/ 	.byte	0x09
	.zero		1


	//   ....[4]....
        /*0d0c*/ 	.word	0x00000360
        /*0d10*/ 	.word	0x000000ff
        /*0d14*/ 	.word	0x00000010
        /*0d18*/ 	.short	0x0100
        /*0d1a*/ 	.byte	0x09
	.zero		1


	//   ....[5]....
        /*0d1c*/ 	.word	0x00000370
        /*0d20*/ 	.word	0x000000ff
        /*0d24*/ 	.word	0x00000038
        /*0d28*/ 	.short	0x0100
        /*0d2a*/ 	.byte	0x09
	.zero		1


	//   ....[6]....
        /*0d2c*/ 	.word	0x00000380
        /*0d30*/ 	.word	0x000000ff
        /*0d34*/ 	.word	0x00000018
        /*0d38*/ 	.short	0x0100
        /*0d3a*/ 	.byte	0x09
	.zero		1


	//   ....[7]....
        /*0d3c*/ 	.word	0x00000390
        /*0d40*/ 	.word	0x000000ff
        /*0d44*/ 	.word	0x00000040
        /*0d48*/ 	.short	0x0100
        /*0d4a*/ 	.byte	0x09
	.zero		1


	//   ....[8]....
        /*0d4c*/ 	.word	0x000003a0
        /*0d50*/ 	.word	0x000000ff
        /*0d54*/ 	.word	0x00000020
        /*0d58*/ 	.short	0x0100
        /*0d5a*/ 	.byte	0x09
	.zero		1


	//   ....[9]....
        /*0d5c*/ 	.word	0x000003b0
        /*0d60*/ 	.word	0x000000ff
        /*0d64*/ 	.word	0x00000048
        /*0d68*/ 	.short	0x0100
        /*0d6a*/ 	.byte	0x09
	.zero		1


	//   ....[10]....
        /*0d6c*/ 	.word	0x00000750
        /*0d70*/ 	.word	0x000000ff
        /*0d74*/ 	.word	0x00000060
        /*0d78*/ 	.short	0x0100
        /*0d7a*/ 	.byte	0x06
	.zero		1


	//   ....[11]....
        /*0d7c*/ 	.word	0x00000780
        /*0d80*/ 	.word	0x000000ff
        /*0d84*/ 	.word	0x00000068
        /*0d88*/ 	.short	0x0100
        /*0d8a*/ 	.byte	0x06
	.zero		1


	//   ....[12]....
        /*0d8c*/ 	.word	0x00001d60
        /*0d90*/ 	.word	0x000000ff
        /*0d94*/ 	.word	0x00000000
        /*0d98*/ 	.short	0x010a
        /*0d9a*/ 	.byte	0x06
	.zero		1


	//   ....[13]....
        /*0d9c*/ 	.word	0x00001da0
        /*0da0*/ 	.word	0x000000ff
        /*0da4*/ 	.word	0x00000000
        /*0da8*/ 	.short	0x010a
        /*0daa*/ 	.byte	0x06
	.zero		1


	//   ....[14]....
        /*0dac*/ 	.word	0x00002fb0
        /*0db0*/ 	.word	0x000000ff
        /*0db4*/ 	.word	0x00000000
        /*0db8*/ 	.short	0x010a
        /*0dba*/ 	.byte	0x09
	.zero		1


	//   ....[15]....
        /*0dbc*/ 	.word	0x00002ff0
        /*0dc0*/ 	.word	0x000000ff
        /*0dc4*/ 	.word	0x00000000
        /*0dc8*/ 	.short	0x010a
        /*0dca*/ 	.byte	0x09
	.zero		1


	//   ....[16]....
        /*0dcc*/ 	.word	0x00004050
        /*0dd0*/ 	.word	0x000000e5
        /*0dd4*/ 	.word	0x00000000
        /*0dd8*/ 	.short	0x0101
        /*0dda*/ 	.byte	0x3f
	.zero		1


	//   ....[17]....
        /*0ddc*/ 	.word	0x00005240
        /*0de0*/ 	.word	0x00000018
        /*0de4*/ 	.word	0x00000000
        /*0de8*/ 	.short	0x0101
        /*0dea*/ 	.byte	0x3f
	.zero		1


	//   ....[18]....
        /*0dec*/ 	.word	0x0000f470
        /*0df0*/ 	.word	0x0000000d
        /*0df4*/ 	.word	0x00000028
        /*0df8*/ 	.short	0x010a
        /*0dfa*/ 	.byte	0x3f
	.zero		1


	//   ....[19]....
        /*0dfc*/ 	.word	0x0000f840
        /*0e00*/ 	.word	0x00000005
        /*0e04*/ 	.word	0x00000068
        /*0e08*/ 	.short	0x0101
        /*0e0a*/ 	.byte	0x3f
	.zero		1


	//   ....[20]....
        /*0e0c*/ 	.word	0x0000ffd0
        /*0e10*/ 	.word	0x00000005
        /*0e14*/ 	.word	0x00000000
        /*0e18*/ 	.short	0x010a
        /*0e1a*/ 	.byte	0x3f
	.zero		1


	//   ....[21]....
        /*0e1c*/ 	.word	0x00010050
        /*0e20*/ 	.word	0x00000007
        /*0e24*/ 	.word	0x00000000
        /*0e28*/ 	.short	0x010a
        /*0e2a*/ 	.byte	0x3f
	.zero		1


	//   ....[22]....
        /*0e2c*/ 	.word	0x000100e0
        /*0e30*/ 	.word	0x0000000a
        /*0e34*/ 	.word	0x00000000
        /*0e38*/ 	.short	0x010a
        /*0e3a*/ 	.byte	0x3f
	.zero		1


	//   ....[23]....
        /*0e3c*/ 	.word	0x00010170
        /*0e40*/ 	.word	0x0000000b
        /*0e44*/ 	.word	0x00000000
        /*0e48*/ 	.short	0x010a
        /*0e4a*/ 	.byte	0x3f
	.zero		1


	//   ....[24]....
        /*0e4c*/ 	.word	0x00010200
        /*0e50*/ 	.word	0x00000003
        /*0e54*/ 	.word	0x00000000
        /*0e58*/ 	.short	0x010a
        /*0e5a*/ 	.byte	0x3f
	.zero		1


	//   ....[25]....
        /*0e5c*/ 	.word	0x00010270
        /*0e60*/ 	.word	0x00000003
        /*0e64*/ 	.word	0x00000000
        /*0e68*/ 	.short	0x010a
        /*0e6a*/ 	.byte	0x3f
	.zero		1


	//   ....[26]....
        /*0e6c*/ 	.word	0x000102e0
        /*0e70*/ 	.word	0x00000000
        /*0e74*/ 	.word	0x00000000
        /*0e78*/ 	.short	0x010a
        /*0e7a*/ 	.byte	0x3f
	.zero		1


	//   ....[27]....
        /*0e7c*/ 	.word	0x000103c0
        /*0e80*/ 	.word	0x0000000d
        /*0e84*/ 	.word	0x00000028
        /*0e88*/ 	.short	0x010a
        /*0e8a*/ 	.byte	0x3f
	.zero		1


	//   ....[28]....
        /*0e8c*/ 	.word	0x00010490
        /*0e90*/ 	.word	0x00000005
        /*0e94*/ 	.word	0x00000000
        /*0e98*/ 	.short	0x010a
        /*0e9a*/ 	.byte	0x3f
	.zero		1


	//   ....[29]....
        /*0e9c*/ 	.word	0x000104e0
        /*0ea0*/ 	.word	0x00000007
        /*0ea4*/ 	.word	0x00000000
        /*0ea8*/ 	.short	0x010a
        /*0eaa*/ 	.byte	0x3f
	.zero		1


	//   ....[30]....
        /*0eac*/ 	.word	0x00010530
        /*0eb0*/ 	.word	0x0000000a
        /*0eb4*/ 	.word	0x00000000
        /*0eb8*/ 	.short	0x010a
        /*0eba*/ 	.byte	0x3f
	.zero		1


	//   ....[31]....
        /*0ebc*/ 	.word	0x00010580
        /*0ec0*/ 	.word	0x0000000b
        /*0ec4*/ 	.word	0x00000000
        /*0ec8*/ 	.short	0x010a
        /*0eca*/ 	.byte	0x3f
	.zero		1


	//----- nvinfo : EIATTR_NUM_MBARRIERS
	.align		4
.L_30:
        /*0ecc*/ 	.byte	0x03, 0x38
        /*0ece*/ 	.short	0x000c


	//----- nvinfo : EIATTR_EXIT_INSTR_OFFSETS
	.align		4
        /*0ed0*/ 	.byte	0x04, 0x1c
        /*0ed2*/ 	.short	(.L_32 - .L_31)


	//   ....[0]....
.L_31:
        /*0ed4*/ 	.word	0x00000960


	//   ....[1]....
        /*0ed8*/ 	.word	0x000011f0


	//   ....[2]....
        /*0edc*/ 	.word	0x0000eb60


	//   ....[3]....
        /*0ee0*/ 	.word	0x0000f0f0


	//   ....[4]....
        /*0ee4*/ 	.word	0x00010250


	//----- nvinfo : EIATTR_MAX_THREADS
	.align		4
.L_32:
        /*0ee8*/ 	.byte	0x04, 0x05
        /*0eea*/ 	.short	(.L_34 - .L_33)
.L_33:
        /*0eec*/ 	.word	0x00000180
        /*0ef0*/ 	.word	0x00000001
        /*0ef4*/ 	.word	0x00000001


	//----- nvinfo : EIATTR_CRS_STACK_SIZE
	.align		4
.L_34:
        /*0ef8*/ 	.byte	0x04, 0x1e
        /*0efa*/ 	.short	(.L_36 - .L_35)
.L_35:
        /*0efc*/ 	.word	0x00000000


	//----- nvinfo : EIATTR_CBANK_PARAM_SIZE
	.align		4
.L_36:
        /*0f00*/ 	.byte	0x03, 0x19
        /*0f02*/ 	.short	0x0470


	//----- nvinfo : EIATTR_PARAM_CBANK
	.align		4
        /*0f04*/ 	.byte	0x04, 0x0a
        /*0f06*/ 	.short	(.L_38 - .L_37)
	.align		4
.L_37:
        /*0f08*/ 	.word	index@(.nv.constant0._ZN7cutlass13device_kernelINS_4gemm6kernel13GemmUniversalIN4cute5tupleIJiiiiEEENS1_10collective13CollectiveMmaINS1_37MainloopSm90TmaGmmaWarpSpecializedFP8ILi5ENS5_IJNS4_1CILi1EEENSA_ILi2EEESB_EEENS1_35KernelTmaWarpSpecializedCooperativeEEENS5_IJNSA_ILi128EEENSA_ILi256EEENSA_ILi64EEEEEENS_12float_e4m3_tENS5_IJlSB_lEEESK_SL_NS4_8TiledMMAINS4_8MMA_AtomIJNS4_4SM904GMMA31MMA_64x256x32_F32E4M3E4M3_SS_TNILNSP_7ScaleInE1ELSR_1EEEEEENS4_6LayoutINS5_IJSC_SB_SB_EEENS5_IJSB_NSA_ILi0EEESW_EEEEENS5_IJNS4_10UnderscoreESZ_SZ_EEEEENS4_23SM90_TMA_LOAD_MULTICASTENS4_14ComposedLayoutINS4_7SwizzleILi2ELi4ELi3EEENS4_18smem_ptr_flag_bitsILi8EEENSU_INS5_IJNSA_ILi8EEESI_EEENS5_IJSI_SB_EEEEEEEvNS4_8identityENS4_13SM90_TMA_LOADES1C_vS1D_EENS_8epilogue10collective6detail29Sm90TmaWarpSpecializedAdapterINS1H_15DefaultEpilogueISK_SL_SL_NS1G_6thread17LinearCombinationISK_Li1EffLNS1L_9ScaleType4KindE0ELNS_15FloatRoundStyleE2ESK_EENS1_15EpilogueDefaultEEEEEvvEEEEvNT_6ParamsE)
        /*0f0c*/ 	.short	0x0210
        /*0f0e*/ 	.short	0x0470


	//----- nvinfo : EIATTR_SW_WAR
	.align		4
.L_38:
        /*0f10*/ 	.byte	0x04, 0x36
        /*0f12*/ 	.short	(.L_40 - .L_39)
.L_39:
        /*0f14*/ 	.word	0x00000008
.L_40:


//--------------------- .nv.callgraph             --------------------------
	.section	.nv.callgraph,"",@"SHT_CUDA_CALLGRAPH"
	.align	4
	.sectionentsize	8
	.align		4
        /*0000*/ 	.word	0x00000000
	.align		4
        /*0004*/ 	.word	0xffffffff
	.align		4
        /*0008*/ 	.word	0x00000000
	.align		4
        /*000c*/ 	.word	0xfffffffe
	.align		4
        /*0010*/ 	.word	0x00000000
	.align		4
        /*0014*/ 	.word	0xfffffffd
	.align		4
        /*0018*/ 	.word	0x00000000
	.align		4
        /*001c*/ 	.word	0xfffffffc


//--------------------- .nv.constant4             --------------------------
	.section	.nv.constant4,"a",@progbits
	.align	8
	.align		8
.nv.constant4:
        /*0000*/ 	.dword	_ZN39_INTERNAL_74c20703_4_k_cu_8e08577d_48394cuda3std3__45__cpo5beginE
	.align		8
        /*0008*/ 	.dword	_ZN39_INTERNAL_74c20703_4_k_cu_8e08577d_48394cuda3std3__45__cpo3endE
	.align		8
        /*0010*/ 	.dword	_ZN39_INTERNAL_74c20703_4_k_cu_8e08577d_48394cuda3std3__45__cpo6cbeginE
	.align		8
        /*0018*/ 	.dword	_ZN39_INTERNAL_74c20703_4_k_cu_8e08577d_48394cuda3std3__45__cpo4cendE
	.align		8
        /*0020*/ 	.dword	_ZN39_INTERNAL_74c20703_4_k_cu_8e08577d_48394cuda3std3__441_GLOBAL__N__74c20703_4_k_cu_8e08577d_48396ignoreE
	.align		8
        /*0028*/ 	.dword	_ZN39_INTERNAL_74c20703_4_k_cu_8e08577d_48394cuda3std3__419piecewise_constructE
	.align		8
        /*0030*/ 	.dword	_ZN39_INTERNAL_74c20703_4_k_cu_8e08577d_48394cuda3std3__48in_placeE
	.align		8
        /*0038*/ 	.dword	_ZN39_INTERNAL_74c20703_4_k_cu_8e08577d_48394cuda3std6ranges3__45__cpo4swapE
	.align		8
        /*0040*/ 	.dword	_ZN39_INTERNAL_74c20703_4_k_cu_8e08577d_48394cuda3std6ranges3__45__cpo9iter_moveE
	.align		8
        /*0048*/ 	.dword	_ZN39_INTERNAL_74c20703_4_k_cu_8e08577d_48394cute7productE
	.align		8
        /*0050*/ 	.dword	_ZN39_INTERNAL_74c20703_4_k_cu_8e08577d_48394cute1_E


//--------------------- .text._ZN7cutlass13device_kernelINS_4gemm6kernel13GemmUniversalIN4cute5tupleIJiiiiEEENS1_10collective13CollectiveMmaINS1_37MainloopSm90TmaGmmaWarpSpecializedFP8ILi5ENS5_IJNS4_1CILi1EEENSA_ILi2EEESB_EEENS1_35KernelTmaWarpSpecializedCooperativeEEENS5_IJNSA_ILi128EEENSA_ILi256EEENSA_ILi64EEEEEENS_12float_e4m3_tENS5_IJlSB_lEEESK_SL_NS4_8TiledMMAINS4_8MMA_AtomIJNS4_4SM904GMMA31MMA_64x256x32_F32E4M3E4M3_SS_TNILNSP_7ScaleInE1ELSR_1EEEEEENS4_6LayoutINS5_IJSC_SB_SB_EEENS5_IJSB_NSA_ILi0EEESW_EEEEENS5_IJNS4_10UnderscoreESZ_SZ_EEEEENS4_23SM90_TMA_LOAD_MULTICASTENS4_14ComposedLayoutINS4_7SwizzleILi2ELi4ELi3EEENS4_18smem_ptr_flag_bitsILi8EEENSU_INS5_IJNSA_ILi8EEESI_EEENS5_IJSI_SB_EEEEEEEvNS4_8identityENS4_13SM90_TMA_LOADES1C_vS1D_EENS_8epilogue10collective6detail29Sm90TmaWarpSpecializedAdapterINS1H_15DefaultEpilogueISK_SL_SL_NS1G_6thread17LinearCombinationISK_Li1EffLNS1L_9ScaleType4KindE0ELNS_15FloatRoundStyleE2ESK_EENS1_15EpilogueDefaultEEEEEvvEEEEvNT_6ParamsE --------------------------
	.section	.text._ZN7cutlass13device_kernelINS_4gemm6kernel13GemmUniversalIN4cute5tupleIJiiiiEEENS1_10collective13CollectiveMmaINS1_37MainloopSm90TmaGmmaWarpSpecializedFP8ILi5ENS5_IJNS4_1CILi1EEENSA_ILi2EEESB_EEENS1_35KernelTmaWarpSpecializedCooperativeEEENS5_IJNSA_ILi128EEENSA_ILi256EEENSA_ILi64EEEEEENS_12float_e4m3_tENS5_IJlSB_lEEESK_SL_NS4_8TiledMMAINS4_8MMA_AtomIJNS4_4SM904GMMA31MMA_64x256x32_F32E4M3E4M3_SS_TNILNSP_7ScaleInE1ELSR_1EEEEEENS4_6LayoutINS5_IJSC_SB_SB_EEENS5_IJSB_NSA_ILi0EEESW_EEEEENS5_IJNS4_10UnderscoreESZ_SZ_EEEEENS4_23SM90_TMA_LOAD_MULTICASTENS4_14ComposedLayoutINS4_7SwizzleILi2ELi4ELi3EEENS4_18smem_ptr_flag_bitsILi8EEENSU_INS5_IJNSA_ILi8EEESI_EEENS5_IJSI_SB_EEEEEEEvNS4_8identityENS4_13SM90_TMA_LOADES1C_vS1D_EENS_8epilogue10collective6detail29Sm90TmaWarpSpecializedAdapterINS1H_15DefaultEpilogueISK_SL_SL_NS1G_6thread17LinearCombinationISK_Li1EffLNS1L_9ScaleType4KindE0ELNS_15FloatRoundStyleE2ESK_EENS1_15EpilogueDefaultEEEEEvvEEEEvNT_6ParamsE,"ax",@progbits
	.align	128
.text._ZN7cutlass13device_kernelINS_4gemm6kernel13GemmUniversalIN4cute5tupleIJiiiiEEENS1_10collective13CollectiveMmaINS1_37MainloopSm90TmaGmmaWarpSpecializedFP8ILi5ENS5_IJNS4_1CILi1EEENSA_ILi2EEESB_EEENS1_35KernelTmaWarpSpecializedCooperativeEEENS5_IJNSA_ILi128EEENSA_ILi256EEENSA_ILi64EEEEEENS_12float_e4m3_tENS5_IJlSB_lEEESK_SL_NS4_8TiledMMAINS4_8MMA_AtomIJNS4_4SM904GMMA31MMA_64x256x32_F32E4M3E4M3_SS_TNILNSP_7ScaleInE1ELSR_1EEEEEENS4_6LayoutINS5_IJSC_SB_SB_EEENS5_IJSB_NSA_ILi0EEESW_EEEEENS5_IJNS4_10UnderscoreESZ_SZ_EEEEENS4_23SM90_TMA_LOAD_MULTICASTENS4_14ComposedLayoutINS4_7SwizzleILi2ELi4ELi3EEENS4_18smem_ptr_flag_bitsILi8EEENSU_INS5_IJNSA_ILi8EEESI_EEENS5_IJSI_SB_EEEEEEEvNS4_8identityENS4_13SM90_TMA_LOADES1C_vS1D_EENS_8epilogue10collective6detail29Sm90TmaWarpSpecializedAdapterINS1H_15DefaultEpilogueISK_SL_SL_NS1G_6thread17LinearCombinationISK_Li1EffLNS1L_9ScaleType4KindE0ELNS_15FloatRoundStyleE2ESK_EENS1_15EpilogueDefaultEEEEEvvEEEEvNT_6ParamsE:
        .type           _ZN7cutlass13device_kernelINS_4gemm6kernel13GemmUniversalIN4cute5tupleIJiiiiEEENS1_10collective13CollectiveMmaINS1_37MainloopSm90TmaGmmaWarpSpecializedFP8ILi5ENS5_IJNS4_1CILi1EEENSA_ILi2EEESB_EEENS1_35KernelTmaWarpSpecializedCooperativeEEENS5_IJNSA_ILi128EEENSA_ILi256EEENSA_ILi64EEEEEENS_12float_e4m3_tENS5_IJlSB_lEEESK_SL_NS4_8TiledMMAINS4_8MMA_AtomIJNS4_4SM904GMMA31MMA_64x256x32_F32E4M3E4M3_SS_TNILNSP_7ScaleInE1ELSR_1EEEEEENS4_6LayoutINS5_IJSC_SB_SB_EEENS5_IJSB_NSA_ILi0EEESW_EEEEENS5_IJNS4_10UnderscoreESZ_SZ_EEEEENS4_23SM90_TMA_LOAD_MULTICASTENS4_14ComposedLayoutINS4_7SwizzleILi2ELi4ELi3EEENS4_18smem_ptr_flag_bitsILi8EEENSU_INS5_IJNSA_ILi8EEESI_EEENS5_IJSI_SB_EEEEEEEvNS4_8identityENS4_13SM90_TMA_LOADES1C_vS1D_EENS_8epilogue10collective6detail29Sm90TmaWarpSpecializedAdapterINS1H_15DefaultEpilogueISK_SL_SL_NS1G_6thread17LinearCombinationISK_Li1EffLNS1L_9ScaleType4KindE0ELNS_15FloatRoundStyleE2ESK_EENS1_15EpilogueDefaultEEEEEvvEEEEvNT_6ParamsE,@function
        .size           _ZN7cutlass13device_kernelINS_4gemm6kernel13GemmUniversalIN4cute5tupleIJiiiiEEENS1_10collective13CollectiveMmaINS1_37MainloopSm90TmaGmmaWarpSpecializedFP8ILi5ENS5_IJNS4_1CILi1EEENSA_ILi2EEESB_EEENS1_35KernelTmaWarpSpecializedCooperativeEEENS5_IJNSA_ILi128EEENSA_ILi256EEENSA_ILi64EEEEEENS_12float_e4m3_tENS5_IJlSB_lEEESK_SL_NS4_8TiledMMAINS4_8MMA_AtomIJNS4_4SM904GMMA31MMA_64x256x32_F32E4M3E4M3_SS_TNILNSP_7ScaleInE1ELSR_1EEEEEENS4_6LayoutINS5_IJSC_SB_SB_EEENS5_IJSB_NSA_ILi0EEESW_EEEEENS5_IJNS4_10UnderscoreESZ_SZ_EEEEENS4_23SM90_TMA_LOAD_MULTICASTENS4_14ComposedLayoutINS4_7SwizzleILi2ELi4ELi3EEENS4_18smem_ptr_flag_bitsILi8EEENSU_INS5_IJNSA_ILi8EEESI_EEENS5_IJSI_SB_EEEEEEEvNS4_8identityENS4_13SM90_TMA_LOADES1C_vS1D_EENS_8epilogue10collective6detail29Sm90TmaWarpSpecializedAdapterINS1H_15DefaultEpilogueISK_SL_SL_NS1G_6thread17LinearCombinationISK_Li1EffLNS1L_9ScaleType4KindE0ELNS_15FloatRoundStyleE2ESK_EENS1_15EpilogueDefaultEEEEEvvEEEEvNT_6ParamsE,(.L_x_336 - _ZN7cutlass13device_kernelINS_4gemm6kernel13GemmUniversalIN4cute5tupleIJiiiiEEENS1_10collective13CollectiveMmaINS1_37MainloopSm90TmaGmmaWarpSpecializedFP8ILi5ENS5_IJNS4_1CILi1EEENSA_ILi2EEESB_EEENS1_35KernelTmaWarpSpecializedCooperativeEEENS5_IJNSA_ILi128EEENSA_ILi256EEENSA_ILi64EEEEEENS_12float_e4m3_tENS5_IJlSB_lEEESK_SL_NS4_8TiledMMAINS4_8MMA_AtomIJNS4_4SM904GMMA31MMA_64x256x32_F32E4M3E4M3_SS_TNILNSP_7ScaleInE1ELSR_1EEEEEENS4_6LayoutINS5_IJSC_SB_SB_EEENS5_IJSB_NSA_ILi0EEESW_EEEEENS5_IJNS4_10UnderscoreESZ_SZ_EEEEENS4_23SM90_TMA_LOAD_MULTICASTENS4_14ComposedLayoutINS4_7SwizzleILi2ELi4ELi3EEENS4_18smem_ptr_flag_bitsILi8EEENSU_INS5_IJNSA_ILi8EEESI_EEENS5_IJSI_SB_EEEEEEEvNS4_8identityENS4_13SM90_TMA_LOADES1C_vS1D_EENS_8epilogue10collective6detail29Sm90TmaWarpSpecializedAdapterINS1H_15DefaultEpilogueISK_SL_SL_NS1G_6thread17LinearCombinationISK_Li1EffLNS1L_9ScaleType4KindE0ELNS_15FloatRoundStyleE2ESK_EENS1_15EpilogueDefaultEEEEEvvEEEEvNT_6ParamsE)
        .other          _ZN7cutlass13device_kernelINS_4gemm6kernel13GemmUniversalIN4cute5tupleIJiiiiEEENS1_10collective13CollectiveMmaINS1_37MainloopSm90TmaGmmaWarpSpecializedFP8ILi5ENS5_IJNS4_1CILi1EEENSA_ILi2EEESB_EEENS1_35KernelTmaWarpSpecializedCooperativeEEENS5_IJNSA_ILi128EEENSA_ILi256EEENSA_ILi64EEEEEENS_12float_e4m3_tENS5_IJlSB_lEEESK_SL_NS4_8TiledMMAINS4_8MMA_AtomIJNS4_4SM904GMMA31MMA_64x256x32_F32E4M3E4M3_SS_TNILNSP_7ScaleInE1ELSR_1EEEEEENS4_6LayoutINS5_IJSC_SB_SB_EEENS5_IJSB_NSA_ILi0EEESW_EEEEENS5_IJNS4_10UnderscoreESZ_SZ_EEEEENS4_23SM90_TMA_LOAD_MULTICASTENS4_14ComposedLayoutINS4_7SwizzleILi2ELi4ELi3EEENS4_18smem_ptr_flag_bitsILi8EEENSU_INS5_IJNSA_ILi8EEESI_EEENS5_IJSI_SB_EEEEEEEvNS4_8identityENS4_13SM90_TMA_LOADES1C_vS1D_EENS_8epilogue10collective6detail29Sm90TmaWarpSpecializedAdapterINS1H_15DefaultEpilogueISK_SL_SL_NS1G_6thread17LinearCombinationISK_Li1EffLNS1L_9ScaleType4KindE0ELNS_15FloatRoundStyleE2ESK_EENS1_15EpilogueDefaultEEEEEvvEEEEvNT_6ParamsE,@"STO_CUDA_ENTRY STV_DEFAULT"
_ZN7cutlass13device_kernelINS_4gemm6kernel13GemmUniversalIN4cute5tupleIJiiiiEEENS1_10collective13CollectiveMmaINS1_37MainloopSm90TmaGmmaWarpSpecializedFP8ILi5ENS5_IJNS4_1CILi1EEENSA_ILi2EEESB_EEENS1_35KernelTmaWarpSpecializedCooperativeEEENS5_IJNSA_ILi128EEENSA_ILi256EEENSA_ILi64EEEEEENS_12float_e4m3_tENS5_IJlSB_lEEESK_SL_NS4_8TiledMMAINS4_8MMA_AtomIJNS4_4SM904GMMA31MMA_64x256x32_F32E4M3E4M3_SS_TNILNSP_7ScaleInE1ELSR_1EEEEEENS4_6LayoutINS5_IJSC_SB_SB_EEENS5_IJSB_NSA_ILi0EEESW_EEEEENS5_IJNS4_10UnderscoreESZ_SZ_EEEEENS4_23SM90_TMA_LOAD_MULTICASTENS4_14ComposedLayoutINS4_7SwizzleILi2ELi4ELi3EEENS4_18smem_ptr_flag_bitsILi8EEENSU_INS5_IJNSA_ILi8EEESI_EEENS5_IJSI_SB_EEEEEEEvNS4_8identityENS4_13SM90_TMA_LOADES1C_vS1D_EENS_8epilogue10collective6detail29Sm90TmaWarpSpecializedAdapterINS1H_15DefaultEpilogueISK_SL_SL_NS1G_6thread17LinearCombinationISK_Li1EffLNS1L_9ScaleType4KindE0ELNS_15FloatRoundStyleE2ESK_EENS1_15EpilogueDefaultEEEEEvvEEEEvNT_6ParamsE:
[----:B------:R-:W0:Y:S02]  /*0000*/  LDC R1, c[0x0][0x28] ;  /* 0x00000a00ff017b82 */ /* 0x000e240000000800 */
[----:B0-----:R-:W-:Y:S01]  /*0010*/  VIADD R1, R1, 0xffffff00 ;  /* 0xffffff0001017836 */ /* 0x001fe20000000000 */
[----:B------:R-:W0:Y:S01]  /*0020*/  S2R R5, SR_TID.X ;  /* 0x0000000000057919 */ /* 0x000e220000002100 */
[----:B------:R-:W-:Y:S01]  /*0030*/  ELECT P0, URZ, PT ;  /* 0x00000000003f782f */ /* 0x000fe20003800000 */
[----:B------:R-:W-:Y:S01]  /*0040*/  BSSY B0, `(.L_x_0) ;  /* 0x0000015000007945 */ /* 0x000fe20003800000 */
[--C-:B0-----:R-:W-:Y:S02]  /*0050*/  SHF.R.U32.HI R0, RZ, 0x5, R5.reuse ;  /* 0x00000005ff007819 */ /* 0x101fe40000011605 */
[----:B------:R-:W-:-:S03]  /*0060*/  SHF.R.U32.HI R2, RZ, 0x7, R5 ;  /* 0x00000007ff027819 */ /* 0x000fc60000011605 */
[----:B------:R-:W0:Y:S04]  /*0070*/  SHFL.IDX PT, R3, R0, RZ, 0x1f ;  /* 0x00001fff00037589 */ /* 0x000e2800000e0000 */
[----:B------:R-:W1:Y:S01]  /*0080*/  SHFL.IDX PT, R2, R2, RZ, 0x1f ;  /* 0x00001fff02027589 */ /* 0x000e6200000e0000 */
[----:B0-----:R-:W-:Y:S02]  /*0090*/  R2UR UR4, R3 ;  /* 0x00000000030472ca */ /* 0x001fe400000e0000 */
[----:B-1----:R-:W-:-:S11]  /*00a0*/  R2UR UR6, R2 ;  /* 0x00000000020672ca */ /* 0x002fd600000e0000 */
[----:B------:R-:W-:Y:S02]  /*00b0*/  USHF.R.S32.HI UR5, URZ, 0x1f, UR4 ;  /* 0x0000001f3f057899 */ /* 0x000fe40008011404 */
[----:B------:R-:W-:Y:S02]  /*00c0*/  ISETP.NE.OR P0, PT, RZ, UR4, !P0 ;  /* 0x00000004ff007c0c */ /* 0x000fe4000c705670 */
[----:B------:R-:W-:-:S04]  /*00d0*/  ULEA.HI UR5, UR5, UR4, URZ, 0x2 ;  /* 0x0000000405057291 */ /* 0x000fc8000f8f103f */
[----:B------:R-:W-:-:S04]  /*00e0*/  ULOP3.LUT UR5, UR5, 0xfffffffc, URZ, 0xc0, !UPT ;  /* 0xfffffffc05057892 */ /* 0x000fc8000f8ec03f */
[----:B------:R-:W-:-:S03]  /*00f0*/  UIADD3 UR8, UR4, -UR5, URZ ;  /* 0x8000000504087290 */ /* 0x000fc6000fffe03f */
[----:B------:R-:W-:Y:S09]  /*0100*/  @P0 BRA `(.L_x_1) ;  /* 0x0000000000200947 */ /* 0x000ff20003800000 */
[----:B------:R-:W-:Y:S02]  /*0110*/  ULDC.64 UR4, c[0x0][0x198] ;  /* 0x0000660000047ab9 */ /* 0x000fe40000000a00 */
[----:B------:R-:W-:Y:S02]  /*0120*/  UIADD3 UR10, UP0, UR4, 0xf0, URZ ;  /* 0x000000f0040a7890 */ /* 0x000fe4000ff1e03f */
[----:B------:R-:W-:Y:S02]  /*0130*/  UIADD3 UR4, UP1, UR4, 0x1f0, URZ ;  /* 0x000001f004047890 */ /* 0x000fe4000ff3e03f */
[----:B------:R-:W-:Y:S02]  /*0140*/  UIADD3.X UR11, URZ, UR5, URZ, UP0, !UPT ;  /* 0x000000053f0b7290 */ /* 0x000fe400087fe43f */
[----:B------:R-:W-:-:S07]  /*0150*/  UIADD3.X UR5, URZ, UR5, URZ, UP1, !UPT ;  /* 0x000000053f057290 */ /* 0x000fce0008ffe43f */
[----:B------:R0:W-:Y:S02]  /*0160*/  UTMACCTL.PF [UR10] ;  /* 0x000000000a0079b9 */ /* 0x0001e40008040000 */
[----:B------:R0:W-:Y:S02]  /*0170*/  UTMACCTL.PF [UR4] ;  /* 0x00000000040079b9 */ /* 0x0001e40008040000 */
[----:B0-----:R-:W-:Y:S01]  /*0180*/  NOP ;  /* 0x0000000000007918 */ /* 0x001fe20000000000 */
.L_x_1:
[----:B------:R-:W-:Y:S05]  /*0190*/  BSYNC B0 ;  /* 0x0000000000007941 */ /* 0x000fea0003800000 */
.L_x_0:
[----:B------:R-:W0:Y:S01]  /*01a0*/  SHFL.IDX PT, R3, R0, RZ, 0x1f ;  /* 0x00001fff00037589 */ /* 0x000e2200000e0000 */
[----:B------:R-:W-:Y:S01]  /*01b0*/  UISETP.NE.AND UP0, UPT, UR8, 0x3, UPT ;  /* 0x000000030800788c */ /* 0x000fe2000bf05270 */
[----:B------:R-:W-:Y:S01]  /*01c0*/  ISETP.NE.AND P2, PT, RZ, UR6, PT ;  /* 0x00000006ff007c0c */ /* 0x000fe2000bf45270 */
[----:B------:R-:W-:Y:S02]  /*01d0*/  UIADD3 UR10, UR6, -0x1, URZ ;  /* 0xffffffff060a7890 */ /* 0x000fe4000fffe03f */
[----:B------:R-:W-:Y:S02]  /*01e0*/  UISETP.EQ.OR UP0, UPT, UR8, URZ, !UP0 ;  /* 0x0000003f0800728c */ /* 0x000fe4000c702670 */
[----:B------:R-:W-:Y:S02]  /*01f0*/  UISETP.GE.U32.AND UP1, UPT, UR10, 0x2, UPT ;  /* 0x000000020a00788c */ /* 0x000fe4000bf26070 */
[----:B------:R-:W-:-:S04]  /*0200*/  UISETP.EQ.AND UP0, UPT, UR6, URZ, UP0 ;  /* 0x0000003f0600728c */ /* 0x000fc80008702270 */
[----:B------:R-:W-:-:S04]  /*0210*/  USEL UR13, URZ, 0x1, !UP0 ;  /* 0x000000013f0d7887 */ /* 0x000fc8000c000000 */
[----:B------:R-:W-:Y:S01]  /*0220*/  USEL UR13, UR13, 0x2, UP1 ;  /* 0x000000020d0d7887 */ /* 0x000fe20008800000 */
[----:B0-----:R-:W-:-:S13]  /*0230*/  ISETP.NE.AND P0, PT, R3, RZ, PT ;  /* 0x000000ff0300720c */ /* 0x001fda0003f05270 */
[----:B------:R-:W-:Y:S05]  /*0240*/  @P0 BRA `(.L_x_2) ;  /* 0x0000000000600947 */ /* 0x000fea0003800000 */
[----:B------:R-:W0:Y:S01]  /*0250*/  S2UR UR9, SR_CgaCtaId ;  /* 0x00000000000979c3 */ /* 0x000e220000008800 */
[----:B------:R-:W-:Y:S01]  /*0260*/  UMOV UR4, 0x400 ;  /* 0x0000040000047882 */ /* 0x000fe20000000000 */
[----:B------:R-:W-:Y:S01]  /*0270*/  UMOV UR5, 0x1 ;  /* 0x0000000100057882 */ /* 0x000fe20000000000 */
[----:B------:R-:W-:Y:S01]  /*0280*/  UMOV UR6, 0x4 ;  /* 0x0000000400067882 */ /* 0x000fe20000000000 */
[----:B------:R-:W-:Y:S01]  /*0290*/  ELECT P0, URZ, PT ;  /* 0x00000000003f782f */ /* 0x000fe20003800000 */
[----:B------:R-:W-:-:S04]  /*02a0*/  UIADD3 UR6, -UR6, 0x100000, URZ ;  /* 0x0010000006067890 */ /* 0x000fc8000fffe13f */
[----:B------:R-:W-:Y:S02]  /*02b0*/  USHF.L.U32 UR7, UR6, 0xb, URZ ;  /* 0x0000000b06077899 */ /* 0x000fe4000800063f */
[----:B------:R-:W-:Y:S02]  /*02c0*/  USHF.L.U32 UR6, UR6, 0x1, URZ ;  /* 0x0000000106067899 */ /* 0x000fe4000800063f */
[----:B0-----:R-:W-:Y:S02]  /*02d0*/  ULEA UR9, UR9, UR4, 0x18 ;  /* 0x0000000409097291 */ /* 0x001fe4000f8ec03f */
[----:B------:R-:W-:-:S04]  /*02e0*/  UIADD3 UR4, -UR5, 0x100000, URZ ;  /* 0x0010000005047890 */ /* 0x000fc8000fffe13f */
[----:B------:R-:W-:Y:S02]  /*02f0*/  USHF.L.U32 UR5, UR4, 0xb, URZ ;  /* 0x0000000b04057899 */ /* 0x000fe4000800063f */
[----:B------:R-:W-:Y:S01]  /*0300*/  USHF.L.U32 UR4, UR4, 0x1, URZ ;  /* 0x0000000104047899 */ /* 0x000fe2000800063f */
[----:B------:R-:W0:Y:S11]  /*0310*/  FENCE.VIEW.ASYNC.S ;  /* 0x00000000000073c6 */ /* 0x000e360000000000 */
[----:B0-----:R0:W1:Y:S01]  /*0320*/  SYNCS.EXCH.64 URZ, [UR9], UR4 ;  /* 0x00000004093f75b2 */ /* 0x0010620008000100 */
[----:B------:R0:W2:Y:S01]  /*0330*/  SYNCS.EXCH.64 URZ, [UR9+0x28], UR6 ;  /* 0x00002806093f75b2 */ /* 0x0000a20008000100 */
[----:B------:R0:W3:Y:S01]  /*0340*/  SYNCS.EXCH.64 URZ, [UR9+0x8], UR4 ;  /* 0x00000804093f75b2 */ /* 0x0000e20008000100 */
[----:B------:R0:W4:Y:S01]  /*0350*/  SYNCS.EXCH.64 URZ, [UR9+0x30], UR6 ;  /* 0x00003006093f75b2 */ /* 0x0001220008000100 */
[----:B------:R0:W0:Y:S01]  /*0360*/  SYNCS.EXCH.64 URZ, [UR9+0x10], UR4 ;  /* 0x00001004093f75b2 */ /* 0x0000220008000100 */
[----:B------:R0:W0:Y:S01]  /*0370*/  SYNCS.EXCH.64 URZ, [UR9+0x38], UR6 ;  /* 0x00003806093f75b2 */ /* 0x0000220008000100 */
[----:B------:R0:W0:Y:S01]  /*0380*/  SYNCS.EXCH.64 URZ, [UR9+0x18], UR4 ;  /* 0x00001804093f75b2 */ /* 0x0000220008000100 */
[----:B------:R0:W0:Y:S01]  /*0390*/  SYNCS.EXCH.64 URZ, [UR9+0x40], UR6 ;  /* 0x00004006093f75b2 */ /* 0x0000220008000100 */
[----:B------:R0:W0:Y:S01]  /*03a0*/  SYNCS.EXCH.64 URZ, [UR9+0x20], UR4 ;  /* 0x00002004093f75b2 */ /* 0x0000220008000100 */
[----:B------:R0:W0:Y:S01]  /*03b0*/  SYNCS.EXCH.64 URZ, [UR9+0x48], UR6 ;  /* 0x00004806093f75b2 */ /* 0x0000220008000100 */
[----:B------:R-:W-:Y:S01]  /*03c0*/  NOP ;  /* 0x0000000000007918 */ /* 0x000fe20000000000 */
.L_x_2:
[----:B------:R-:W-:Y:S01]  /*03d0*/  SHF.R.S32.HI R4, RZ, 0x1f, R5 ;  /* 0x0000001fff047819 */ /* 0x000fe20000011405 */
[----:B------:R-:W5:Y:S01]  /*03e0*/  SHFL.IDX PT, R0, R0, RZ, 0x1f ;  /* 0x00001fff00007589 */ /* 0x000f6200000e0000 */
[----:B------:R-:W-:Y:S01]  /*03f0*/  ELECT P0, URZ, PT ;  /* 0x00000000003f782f */ /* 0x000fe20003800000 */
[----:B0-----:R-:W0:Y:S01]  /*0400*/  S2UR UR9, SR_CTAID.X ;  /* 0x00000000000979c3 */ /* 0x001e220000002500 */
[----:B------:R-:W-:Y:S01]  /*0410*/  LEA.HI R4, R4, R5, RZ, 0x7 ;  /* 0x0000000504047211 */ /* 0x000fe200078f38ff */
[----:B------:R-:W1:Y:S01]  /*0420*/  S2R R2, SR_CTAID.Y ;  /* 0x0000000000027919 */ /* 0x000e620000002600 */
[----:B------:R-:W-:Y:S01]  /*0430*/  SHF.R.S32.HI R6, RZ, 0x1f, R3 ;  /* 0x0000001fff067819 */ /* 0x000fe20000011403 */
[----:B------:R-:W-:Y:S01]  /*0440*/  ULDC UR4, c[0x0][0x154] ;  /* 0x0000550000047ab9 */ /* 0x000fe20000000800 */
[----:B------:R-:W-:Y:S01]  /*0450*/  LOP3.LUT R4, R4, 0xffffff80, RZ, 0xc0, !PT ;  /* 0xffffff8004047812 */ /* 0x000fe200078ec0ff */
[----:B------:R-:W-:Y:S01]  /*0460*/  NOP ;  /* 0x0000000000007918 */ /* 0x000fe20000000000 */
[----:B------:R-:W-:Y:S01]  /*0470*/  LEA.HI R6, R6, R3, RZ, 0x2 ;  /* 0x0000000306067211 */ /* 0x000fe200078f10ff */
[----:B------:R-:W2:Y:S01]  /*0480*/  LDC R11, c[0x0][0x148] ;  /* 0x00005200ff0b7b82 */ /* 0x000ea20000000800 */
[----:B------:R-:W-:Y:S01]  /*0490*/  NOP ;  /* 0x0000000000007918 */ /* 0x000fe20000000000 */
[----:B------:R-:W-:Y:S01]  /*04a0*/  IMAD.IADD R4, R5, 0x1, -R4 ;  /* 0x0000000105047824 */ /* 0x000fe200078e0a04 */
[----:B------:R-:W-:-:S04]  /*04b0*/  LOP3.LUT R6, R6, 0x3ffffffc, RZ, 0xc0, !PT ;  /* 0x3ffffffc06067812 */ /* 0x000fc800078ec0ff */
[----:B------:R-:W-:Y:S01]  /*04c0*/  SHF.R.S32.HI R5, RZ, 0x1f, R4 ;  /* 0x0000001fff057819 */ /* 0x000fe20000011404 */
[----:B------:R-:W-:Y:S01]  /*04d0*/  IMAD.IADD R6, R3, 0x1, -R6 ;  /* 0x0000000103067824 */ /* 0x000fe200078e0a06 */
[----:B------:R-:W3:Y:S02]  /*04e0*/  LDC R8, c[0x0][0x144] ;  /* 0x00005100ff087b82 */ /* 0x000ee40000000800 */
[----:B------:R-:W-:Y:S02]  /*04f0*/  LEA.HI R5, R5, R4, RZ, 0x3 ;  /* 0x0000000405057211 */ /* 0x000fe400078f18ff */
[----:B-----5:R-:W-:Y:S02]  /*0500*/  ISETP.NE.OR P0, PT, R0, RZ, !P0 ;  /* 0x000000ff0000720c */ /* 0x020fe40004705670 */
[--C-:B------:R-:W-:Y:S02]  /*0510*/  SHF.R.S32.HI R0, RZ, 0x3, R5.reuse ;  /* 0x00000003ff007819 */ /* 0x100fe40000011405 */
[----:B------:R-:W-:-:S04]  /*0520*/  SHF.R.S32.HI R5, RZ, 0x1f, R5 ;  /* 0x0000001fff057819 */ /* 0x000fc80000011405 */
[----:B------:R-:W-:-:S04]  /*0530*/  LEA.HI R5, R5, R0, RZ, 0x2 ;  /* 0x0000000005057211 */ /* 0x000fc800078f10ff */
[----:B------:R-:W-:Y:S01]  /*0540*/  LOP3.LUT R5, R5, 0xfffffffc, RZ, 0xc0, !PT ;  /* 0xfffffffc05057812 */ /* 0x000fe200078ec0ff */
[----:B------:R-:W-:Y:S01]  /*0550*/  VOTEU.ALL UP0, P0 ;  /* 0x00000000003f7886 */ /* 0x000fe20000000000 */
[----:B-1----:R-:W-:Y:S01]  /*0560*/  I2FP.F32.U32 R7, R2 ;  /* 0x0000000200077245 */ /* 0x002fe20000201000 */
[----:B------:R-:W-:Y:S02]  /*0570*/  VOTEU.ALL UP1, P0 ;  /* 0x00000000003f7886 */ /* 0x000fe40000020000 */
[----:B------:R-:W-:Y:S01]  /*0580*/  IMAD.IADD R5, R0, 0x1, -R5 ;  /* 0x0000000100057824 */ /* 0x000fe200078e0a05 */
[----:B------:R-:W1:Y:S01]  /*0590*/  @!UP0 S2UR UR7, SR_CgaCtaId ;  /* 0x00000000000789c3 */ /* 0x000e620000008800 */
[----:B0-----:R-:W-:Y:S01]  /*05a0*/  I2FP.F32.U32 R0, UR9 ;  /* 0x0000000900007c45 */ /* 0x001fe20008201000 */
[----:B------:R-:W-:Y:S01]  /*05b0*/  FMUL R9, R7, UR4 ;  /* 0x0000000407097c20 */ /* 0x000fe20008400000 */
[----:B------:R-:W-:Y:S01]  /*05c0*/  IMAD R5, R6, 0x4, R5 ;  /* 0x0000000406057824 */ /* 0x000fe200078e0205 */
[----:B------:R-:W-:Y:S01]  /*05d0*/  ULDC UR4, c[0x0][0x150] ;  /* 0x0000540000047ab9 */ /* 0x000fe20000000800 */
[----:B------:R-:W-:Y:S01]  /*05e0*/  @!UP0 UMOV UR6, 0x400 ;  /* 0x0000040000068882 */ /* 0x000fe20000000000 */
[----:B------:R-:W-:Y:S01]  /*05f0*/  FMUL R7, R0, UR4 ;  /* 0x0000000400077c20 */ /* 0x000fe20008400000 */
[----:B------:R-:W-:Y:S01]  /*0600*/  IMAD.SHL.U32 R0, R5, 0x4, RZ ;  /* 0x0000000405007824 */ /* 0x000fe200078e00ff */
[----:B------:R-:W0:Y:S01]  /*0610*/  LDC R6, c[0x0][0x140] ;  /* 0x00005000ff067b82 */ /* 0x000e220000000800 */
[----:B------:R-:W5:Y:S01]  /*0620*/  F2I.U32.TRUNC.NTZ R9, R9 ;  /* 0x0000000900097305 */ /* 0x000f62000020f000 */
[----:B------:R-:W-:-:S02]  /*0630*/  UMOV UR4, 0x20 ;  /* 0x0000002000047882 */ /* 0x000fc40000000000 */
[----:B------:R-:W-:Y:S01]  /*0640*/  LOP3.LUT R10, R5, 0xc, R0, 0x78, !PT ;  /* 0x0000000c050a7812 */ /* 0x000fe200078e7800 */
[----:B------:R-:W-:-:S04]  /*0650*/  @!UP0 UIADD3 UR4, -UR4, 0x100000, URZ ;  /* 0x0010000004048890 */ /* 0x000fc8000fffe13f */
[----:B------:R-:W-:Y:S02]  /*0660*/  @!UP0 USHF.L.U32 UR5, UR4, 0xb, URZ ;  /* 0x0000000b04058899 */ /* 0x000fe4000800063f */
[----:B------:R-:W-:Y:S01]  /*0670*/  @!UP0 USHF.L.U32 UR4, UR4, 0x1, URZ ;  /* 0x0000000104048899 */ /* 0x000fe2000800063f */
[----:B------:R-:W4:Y:S01]  /*0680*/  F2I.U32.TRUNC.NTZ R7, R7 ;  /* 0x0000000700077305 */ /* 0x000f22000020f000 */
[----:B------:R0:W-:Y:S01]  /*0690*/  STL [R1+0x78], R10 ;  /* 0x0000780a01007387 */ /* 0x0001e20000100800 */
[----:B-----5:R-:W-:Y:S01]  /*06a0*/  IMAD.MOV R12, RZ, RZ, -R9 ;  /* 0x000000ffff0c7224 */ /* 0x020fe200078e0a09 */
[----:B-1----:R-:W-:Y:S01]  /*06b0*/  @!UP0 ULEA UR6, UR7, UR6, 0x18 ;  /* 0x0000000607068291 */ /* 0x002fe2000f8ec03f */
[----:B------:R-:W-:Y:S02]  /*06c0*/  VOTEU.ALL UP0, P0 ;  /* 0x00000000003f7886 */ /* 0x000fe40000000000 */
[----:B--2---:R-:W-:Y:S01]  /*06d0*/  IMAD R5, R11, R12, R2 ;  /* 0x0000000c0b057224 */ /* 0x004fe200078e0202 */
[----:B------:R-:W-:-:S02]  /*06e0*/  LOP3.LUT P0, RZ, R4, 0x7, RZ, 0xc0, !PT ;  /* 0x0000000704ff7812 */ /* 0x000fc4000780c0ff */
[----:B0-----:R-:W-:Y:S01]  /*06f0*/  ISETP.EQ.U32.AND P4, PT, R6, 0x1, PT ;  /* 0x000000010600780c */ /* 0x001fe20003f82070 */
[----:B----4-:R-:W-:Y:S01]  /*0700*/  IMAD.MOV R7, RZ, RZ, -R7 ;  /* 0x000000ffff077224 */ /* 0x010fe200078e0a07 */
[----:B------:R-:W-:Y:S02]  /*0710*/  ISETP.NE.AND P1, PT, R5, R10, PT ;  /* 0x0000000a0500720c */ /* 0x000fe40003f25270 */
[----:B------:R-:W-:Y:S01]  /*0720*/  ISETP.LT.U32.AND P0, PT, R10, 0x2, !P0 ;  /* 0x000000020a00780c */ /* 0x000fe20004701070 */
[----:B---3--:R-:W-:Y:S01]  /*0730*/  IMAD R0, R8, R7, UR9 ;  /* 0x0000000908007e24 */ /* 0x008fe2000f8e0207 */
[----:B------:R-:W0:Y:S02]  /*0740*/  FENCE.VIEW.ASYNC.S ;  /* 0x00000000000073c6 */ /* 0x000e240000000000 */
[----:B0-----:R0:W1:Y:S02]  /*0750*/  @!UP0 SYNCS.EXCH.64 URZ, [UR6+0x60], UR4 ;  /* 0x00006004063f85b2 */ /* 0x0010640008000100 */
[----:B------:R-:W-:-:S04]  /*0760*/  ISETP.EQ.OR P1, PT, R0, RZ, !P1 ;  /* 0x000000ff0000720c */ /* 0x000fc80004f22670 */
[----:B------:R-:W-:Y:S01]  /*0770*/  PLOP3.LUT P0, PT, P0, P1, PT, 0x80, 0x0 ;  /* 0x000000000000781c */ /* 0x000fe20000703070 */
[----:B------:R0:W2:Y:S01]  /*0780*/  @!UP1 SYNCS.EXCH.64 URZ, [UR6+0x68], UR4 ;  /* 0x00006804063f95b2 */ /* 0x0000a20008000100 */
[----:B------:R-:W-:Y:S01]  /*0790*/  NOP ;  /* 0x0000000000007918 */ /* 0x000fe20000000000 */
[----:B------:R-:W-:Y:S10]  /*07a0*/  @!P4 BRA `(.L_x_3) ;  /* 0x000000000008c947 */ /* 0x000ff40003800000 */
[----:B-12---:R-:W-:Y:S01]  /*07b0*/  UCGABAR_ARV ;  /* 0x00000000000079c7 */ /* 0x006fe20008000000 */
[----:B------:R-:W-:Y:S05]  /*07c0*/  BRA `(.L_x_4) ;  /* 0x0000000000047947 */ /* 0x000fea0003800000 */
.L_x_3:
[----:B-12---:R-:W-:Y:S01]  /*07d0*/  NOP ;  /* 0x0000000000007918 */ /* 0x006fe20000000000 */
.L_x_4:
[----:B------:R-:W1:Y:S01]  /*07e0*/  LDC R3, c[0x0][0x65c] ;  /* 0x00019700ff037b82 */ /* 0x000e620000000800 */
[----:B------:R-:W-:Y:S02]  /*07f0*/  IMAD.U32 R4, RZ, RZ, UR9 ;  /* 0x00000009ff047e24 */ /* 0x000fe4000f8e00ff */
[----:B------:R-:W-:Y:S01]  /*0800*/  IMAD.MOV.U32 R5, RZ, RZ, RZ ;  /* 0x000000ffff057224 */ /* 0x000fe200078e00ff */
[----:B-1----:R-:W-:-:S13]  /*0810*/  ISETP.NE.AND P3, PT, R3, 0x1, PT ;  /* 0x000000010300780c */ /* 0x002fda0003f65270 */
[----:B------:R-:W1:Y:S01]  /*0820*/  @P3 LDC R7, c[0x0][0x10] ;  /* 0x00000400ff073b82 */ /* 0x000e620000000800 */
[----:B------:R-:W-:Y:S02]  /*0830*/  @P3 IMAD.MOV.U32 R3, RZ, RZ, RZ ;  /* 0x000000ffff033224 */ /* 0x000fe400078e00ff */
[----:B------:R-:W-:-:S05]  /*0840*/  @P3 IMAD.MOV.U32 R13, RZ, RZ, RZ ;  /* 0x000000ffff0d3224 */ /* 0x000fca00078e00ff */
[----:B------:R-:W2:Y:S01]  /*0850*/  @!P3 LDC R9, c[0x0][0xc] ;  /* 0x00000300ff09bb82 */ /* 0x000ea20000000800 */
[----:B-1----:R-:W-:-:S04]  /*0860*/  @P3 IMAD.WIDE.U32 R6, R7, UR9, R2 ;  /* 0x0000000907063c25 */ /* 0x002fc8000f8e0002 */
[----:B------:R-:W-:Y:S02]  /*0870*/  @P3 IMAD.MOV.U32 R19, RZ, RZ, R6 ;  /* 0x000000ffff133224 */ /* 0x000fe400078e0006 */
[----:B------:R-:W-:Y:S02]  /*0880*/  @P3 IMAD.IADD R23, R7, 0x1, R13 ;  /* 0x0000000107173824 */ /* 0x000fe400078e020d */
[----:B--2---:R-:W-:-:S04]  /*0890*/  @!P3 IMAD.WIDE.U32 R4, R2, R9, R4 ;  /* 0x000000090204b225 */ /* 0x004fc800078e0004 */
[----:B------:R-:W-:Y:S02]  /*08a0*/  @!P3 IMAD.MOV.U32 R19, RZ, RZ, R4 ;  /* 0x000000ffff13b224 */ /* 0x000fe400078e0004 */
[----:B------:R-:W-:-:S03]  /*08b0*/  @!P3 IMAD.MOV.U32 R23, RZ, RZ, R5 ;  /* 0x000000ffff17b224 */ /* 0x000fc600078e0005 */
[----:B------:R1:W-:Y:S04]  /*08c0*/  STL [R1+0x80], R19 ;  /* 0x0000801301007387 */ /* 0x0003e80000100800 */
[----:B------:R1:W-:Y:S01]  /*08d0*/  STL [R1+0x7c], R23 ;  /* 0x00007c1701007387 */ /* 0x0003e20000100800 */
[----:B------:R-:W-:Y:S05]  /*08e0*/  @!P4 BRA `(.L_x_5) ;  /* 0x00000000000cc947 */ /* 0x000fea0003800000 */
[----:B------:R-:W-:Y:S01]  /*08f0*/  UCGABAR_WAIT ;  /* 0x0000000000007dc7 */ /* 0x000fe20008000000 */
[----:B------:R-:W-:Y:S01]  /*0900*/  CCTL.IVALL ;  /* 0x00000000ff00798f */ /* 0x000fe20002000000 */
[----:B------:R-:W-:Y:S05]  /*0910*/  BRA `(.L_x_6) ;  /* 0x0000000000047947 */ /* 0x000fea0003800000 */
.L_x_5:
[----:B------:R-:W-:Y:S06]  /*0920*/  BAR.SYNC.DEFER_BLOCKING 0x0 ;  /* 0x0000000000007b1d */ /* 0x000fec0000010000 */
.L_x_6:
[----:B------:R-:W-:Y:S05]  /*0930*/  @!P2 BRA `(.L_x_7) ;  /* 0x000000e0008ca947 */ /* 0x000fea0003800000 */
[----:B------:R-:W-:-:S06]  /*0940*/  UISETP.GT.U32.AND UP0, UPT, UR10, 0x1, UPT ;  /* 0x000000010a00788c */ /* 0x000fcc000bf04070 */
[----:B------:R-:W-:-:S13]  /*0950*/  PLOP3.LUT P1, PT, PT, PT, UP0, 0x80, 0x0 ;  /* 0x000000000000781c */ /* 0x000fda0003f2f008 */
[----:B0-----:R-:W-:Y:S05]  /*0960*/  @P1 EXIT ;  /* 0x000000000000194d */ /* 0x001fea0003800000 */
[----:B------:R-:W-:Y:S01]  /*0970*/  IMAD.MOV.U32 R6, RZ, RZ, -0x1 ;  /* 0xffffffffff067424 */ /* 0x000fe200078e00ff */
[----:B------:R-:W-:Y:S01]  /*0980*/  ULDC.64 UR4, c[0x0][0x650] ;  /* 0x0001940000047ab9 */ /* 0x000fe20000000a00 */
[----:B------:R-:W-:Y:S01]  /*0990*/  IMAD.MOV.U32 R5, RZ, RZ, -0x1 ;  /* 0xffffffffff057424 */ /* 0x000fe200078e00ff */
[----:B------:R-:W-:Y:S01]  /*09a0*/  ISETP.GE.U32.AND P1, PT, R19, UR4, PT ;  /* 0x0000000413007c0c */ /* 0x000fe2000bf26070 */
[----:B------:R-:W-:Y:S01]  /*09b0*/  UMOV UR22, 0xffffffff ;  /* 0xffffffff00167882 */ /* 0x000fe20000000000 */
[----:B------:R0:W-:Y:S01]  /*09c0*/  STL [R1+0x88], R6 ;  /* 0x0000880601007387 */ /* 0x0001e20000100800 */
[----:B------:R-:W-:Y:S02]  /*09d0*/  PRMT R4, RZ, 0x7610, R4 ;  /* 0x00007610ff047816 */ /* 0x000fe40000000004 */
[----:B------:R-:W-:Y:S01]  /*09e0*/  ISETP.GE.U32.AND.EX P1, PT, R23, UR5, PT, P1 ;  /* 0x0000000517007c0c */ /* 0x000fe2000bf26110 */
[----:B------:R0:W-:-:S12]  /*09f0*/  STL [R1+0x84], R5 ;  /* 0x0000840501007387 */ /* 0x0001d80000100800 */
[----:B0-----:R-:W-:Y:S05]  /*0a00*/  @P1 BRA `(.L_x_8) ;  /* 0x0000000400381947 */ /* 0x001fea0003800000 */
[----:B------:R-:W0:Y:S01]  /*0a10*/  LDC.64 R14, c[0x0][0x628] ;  /* 0x00018a00ff0e7b82 */ /* 0x000e220000000a00 */
[----:B------:R-:W-:Y:S02]  /*0a20*/  IMAD.MOV.U32 R4, RZ, RZ, R19 ;  /* 0x000000ffff047224 */ /* 0x000fe400078e0013 */
[----:B------:R-:W-:-:S05]  /*0a30*/  IMAD.MOV.U32 R5, RZ, RZ, R23 ;  /* 0x000000ffff057224 */ /* 0x000fca00078e0017 */
[----:B------:R-:W2:Y:S08]  /*0a40*/  LDC R10, c[0x0][0x630] ;  /* 0x00018c00ff0a7b82 */ /* 0x000eb00000000800 */
[----:B------:R-:W3:Y:S01]  /*0a50*/  LDC.64 R16, c[0x0][0x620] ;  /* 0x00018800ff107b82 */ /* 0x000ee20000000a00 */
[----:B0-----:R-:W-:-:S04]  /*0a60*/  ISETP.NE.U32.AND P1, PT, R14, RZ, PT ;  /* 0x000000ff0e00720c */ /* 0x001fc80003f25070 */
[----:B------:R-:W-:-:S13]  /*0a70*/  ISETP.NE.AND.EX P1, PT, R15, RZ, PT, P1 ;  /* 0x000000ff0f00720c */ /* 0x000fda0003f25310 */
[----:B--23--:R-:W-:Y:S05]  /*0a80*/  @!P1 BRA `(.L_x_9) ;  /* 0x0000000000289947 */ /* 0x00cfea0003800000 */
[----:B------:R-:W0:Y:S02]  /*0a90*/  LDC R9, c[0x0][0x634] ;  /* 0x00018d00ff097b82 */ /* 0x000e240000000800 */
[----:B0-----:R-:W-:-:S05]  /*0aa0*/  IADD3 R9, P1, R19, R9, RZ ;  /* 0x0000000913097210 */ /* 0x001fca0007f3e0ff */
[----:B------:R-:W-:-:S04]  /*0ab0*/  IMAD.X R13, RZ, RZ, R23, P1 ;  /* 0x000000ffff0d7224 */ /* 0x000fc800008e0617 */
[----:B------:R-:W-:-:S04]  /*0ac0*/  IMAD.WIDE.U32 R4, R13, R14, RZ ;  /* 0x0000000e0d047225 */ /* 0x000fc800078e00ff */
[----:B------:R-:W-:-:S04]  /*0ad0*/  IMAD.WIDE.U32 R6, P1, R9, R15, R4 ;  /* 0x0000000f09067225 */ /* 0x000fc80007820004 */
[----:B------:R-:W-:-:S04]  /*0ae0*/  IMAD.WIDE.U32 R4, R9, R14, RZ ;  /* 0x0000000e09047225 */ /* 0x000fc800078e00ff */
[----:B------:R-:W-:Y:S01]  /*0af0*/  IMAD.X R9, RZ, RZ, RZ, P1 ;  /* 0x000000ffff097224 */ /* 0x000fe200008e06ff */
[----:B------:R-:W-:Y:S01]  /*0b00*/  IADD3 RZ, P1, R5, R6, RZ ;  /* 0x0000000605ff7210 */ /* 0x000fe20007f3e0ff */
[----:B------:R-:W-:-:S04]  /*0b10*/  IMAD.MOV.U32 R8, RZ, RZ, R7 ;  /* 0x000000ffff087224 */ /* 0x000fc800078e0007 */
[----:B------:R-:W-:-:S08]  /*0b20*/  IMAD.WIDE.U32.X R4, R13, R15, R8, P1 ;  /* 0x0000000f0d047225 */ /* 0x000fd000008e0408 */
.L_x_9:
[----:B------:R-:W0:Y:S01]  /*0b30*/  LDC.64 R20, c[0x0][0x640] ;  /* 0x00019000ff147b82 */ /* 0x000e220000000a00 */
[-C--:B------:R-:W-:Y:S01]  /*0b40*/  SHF.R.U64 R22, R4, R10.reuse, R5 ;  /* 0x0000000a04167219 */ /* 0x080fe20000001205 */
[----:B------:R-:W-:Y:S01]  /*0b50*/  IMAD.MOV.U32 R4, RZ, RZ, R19 ;  /* 0x000000ffff047224 */ /* 0x000fe200078e0013 */
[----:B------:R-:W-:Y:S01]  /*0b60*/  SHF.R.U32.HI R3, RZ, R10, R5 ;  /* 0x0000000aff037219 */ /* 0x000fe20000011605 */
[----:B------:R-:W-:Y:S01]  /*0b70*/  IMAD.MOV.U32 R5, RZ, RZ, R23 ;  /* 0x000000ffff057224 */ /* 0x000fe200078e0017 */
[----:B------:R-:W-:Y:S01]  /*0b80*/  IADD3 R7, P1, RZ, -R22, RZ ;  /* 0x80000016ff077210 */ /* 0x000fe20007f3e0ff */
[----:B-1----:R-:W-:Y:S02]  /*0b90*/  IMAD R23, R11, R12, R2 ;  /* 0x0000000c0b177224 */ /* 0x002fe400078e0202 */
[----:B------:R-:W1:Y:S01]  /*0ba0*/  LDC R8, c[0x0][0x618] ;  /* 0x00018600ff087b82 */ /* 0x000e620000000800 */
[----:B------:R-:W-:Y:S02]  /*0bb0*/  IMAD.MOV.U32 R11, RZ, RZ, 0x1 ;  /* 0x00000001ff0b7424 */ /* 0x000fe400078e00ff */
[----:B------:R-:W-:-:S02]  /*0bc0*/  IMAD.X R3, RZ, RZ, ~R3, P1 ;  /* 0x000000ffff037224 */ /* 0x000fc400008e0e03 */
[----:B------:R-:W-:-:S03]  /*0bd0*/  IMAD.WIDE.U32 R4, R7, R16, R4 ;  /* 0x0000001007047225 */ /* 0x000fc600078e0004 */
[----:B------:R-:W2:Y:S01]  /*0be0*/  LDC R14, c[0x0][0x608] ;  /* 0x00018200ff0e7b82 */ /* 0x000ea20000000800 */
[----:B------:R-:W-:-:S04]  /*0bf0*/  IMAD R6, R3, R16, RZ ;  /* 0x0000001003067224 */ /* 0x000fc800078e02ff */
[----:B------:R-:W-:-:S03]  /*0c00*/  IMAD R3, R7, R17, R6 ;  /* 0x0000001107037224 */ /* 0x000fc600078e0206 */
[----:B------:R-:W3:Y:S01]  /*0c10*/  LDC R18, c[0x0][0x658] ;  /* 0x00019600ff127b82 */ /* 0x000ee20000000800 */
[----:B------:R-:W-:Y:S01]  /*0c20*/  IMAD.IADD R3, R5, 0x1, R3 ;  /* 0x0000000105037824 */ /* 0x000fe200078e0203 */
[----:B0-----:R-:W-:Y:S01]  /*0c30*/  ISETP.NE.U32.AND P1, PT, R20, RZ, PT ;  /* 0x000000ff1400720c */ /* 0x001fe20003f25070 */
[----:B------:R-:W-:-:S03]  /*0c40*/  IMAD.MOV.U32 R5, RZ, RZ, -0x1 ;  /* 0xffffffffff057424 */ /* 0x000fc600078e00ff */
[----:B------:R-:W-:Y:S02]  /*0c50*/  ISETP.NE.AND.EX P1, PT, R21, RZ, PT, P1 ;  /* 0x000000ff1500720c */ /* 0x000fe40003f25310 */
[----:B------:R-:W0:Y:S01]  /*0c60*/  LDC R13, c[0x0][0x600] ;  /* 0x00018000ff0d7b82 */ /* 0x000e220000000800 */
[-CC-:B-1----:R-:W-:Y:S02]  /*0c70*/  SHF.R.U64 R10, R4, R8.reuse, R3.reuse ;  /* 0x00000008040a7219 */ /* 0x182fe40000001203 */
[----:B------:R-:W-:-:S05]  /*0c80*/  SHF.R.U32.HI R3, RZ, R8, R3 ;  /* 0x00000008ff037219 */ /* 0x000fca0000011603 */
[----:B------:R-:W1:Y:S01]  /*0c90*/  LDC R15, c[0x0][0x648] ;  /* 0x00019200ff0f7b82 */ /* 0x000e620000000800 */
[-CC-:B--2---:R-:W-:Y:S02]  /*0ca0*/  SHF.R.U64 R19, R10, R14.reuse, R3.reuse ;  /* 0x0000000e0a137219 */ /* 0x184fe40000001203 */
[----:B------:R-:W-:-:S05]  /*0cb0*/  SHF.R.U32.HI R3, RZ, R14, R3 ;  /* 0x0000000eff037219 */ /* 0x000fca0000011603 */
[----:B------:R-:W2:Y:S01]  /*0cc0*/  LDC R17, c[0x0][0x638] ;  /* 0x00018e00ff117b82 */ /* 0x000ea20000000800 */
[-C--:B---3--:R-:W-:Y:S02]  /*0cd0*/  SHF.L.U32 R2, R5, R18.reuse, RZ ;  /* 0x0000001205027219 */ /* 0x088fe400000006ff */
[--C-:B------:R-:W-:Y:S02]  /*0ce0*/  SHF.R.U64 R12, R19, R18, R3.reuse ;  /* 0x00000012130c7219 */ /* 0x100fe40000001203 */
[----:B------:R-:W-:Y:S02]  /*0cf0*/  LOP3.LUT R8, RZ, R2, RZ, 0x33, !PT ;  /* 0x00000002ff087212 */ /* 0x000fe400078e33ff */
[----:B------:R-:W-:Y:S01]  /*0d00*/  SHF.R.U32.HI R3, RZ, R18, R3 ;  /* 0x00000012ff037219 */ /* 0x000fe20000011603 */
[----:B------:R-:W3:Y:S01]  /*0d10*/  LDC R16, c[0x0][0x610] ;  /* 0x00018400ff107b82 */ /* 0x000ee20000000800 */
[----:B------:R-:W-:Y:S01]  /*0d20*/  IMAD.MOV.U32 R2, RZ, RZ, R12 ;  /* 0x000000ffff027224 */ /* 0x000fe200078e000c */
[----:B------:R-:W-:Y:S06]  /*0d30*/  @!P1 BRA `(.L_x_10) ;  /* 0x0000000000289947 */ /* 0x000fec0003800000 */
[----:B------:R-:W4:Y:S02]  /*0d40*/  LDC R7, c[0x0][0x64c] ;  /* 0x00019300ff077b82 */ /* 0x000f240000000800 */
[----:B----4-:R-:W-:-:S05]  /*0d50*/  IADD3 R7, P1, R12, R7, RZ ;  /* 0x000000070c077210 */ /* 0x010fca0007f3e0ff */
        /* <DEDUP_REMOVED lines=8> */
.L_x_10:
[----:B-1----:R-:W-:Y:S01]  /*0de0*/  SHF.R.U64 R4, R2, R15, R3 ;  /* 0x0000000f02047219 */ /* 0x002fe20000001203 */
[----:B0-----:R-:W-:Y:S01]  /*0df0*/  VIADD R5, R13, 0xffffffff ;  /* 0xffffffff0d057836 */ /* 0x001fe20000000000 */
[----:B------:R-:W-:Y:S02]  /*0e00*/  SHF.L.U32 R2, R11, R18, RZ ;  /* 0x000000120b027219 */ /* 0x000fe400000006ff */
[----:B------:R-:W-:Y:S01]  /*0e10*/  LOP3.LUT R3, R19, R8, RZ, 0xc0, !PT ;  /* 0x0000000813037212 */ /* 0x000fe200078ec0ff */
[----:B------:R-:W-:Y:S01]  /*0e20*/  IMAD.MOV R6, RZ, RZ, -R4 ;  /* 0x000000ffff067224 */ /* 0x000fe200078e0a04 */
[----:B------:R-:W-:Y:S02]  /*0e30*/  SEL R0, R0, R23, !P3 ;  /* 0x0000001700007207 */ /* 0x000fe40005800000 */
[----:B------:R-:W-:Y:S01]  /*0e40*/  LOP3.LUT R5, R10, R5, RZ, 0xc0, !PT ;  /* 0x000000050a057212 */ /* 0x000fe200078ec0ff */
[----:B------:R-:W-:Y:S01]  /*0e50*/  IMAD R3, R2, R4, R3 ;  /* 0x0000000402037224 */ /* 0x000fe200078e0203 */
[----:B------:R-:W-:Y:S01]  /*0e60*/  R2UR UR22, R22 ;  /* 0x00000000161672ca */ /* 0x000fe200000e0000 */
[----:B--2---:R-:W-:-:S02]  /*0e70*/  IMAD R2, R6, R17, R12 ;  /* 0x0000001106027224 */ /* 0x004fc400078e020c */
[----:B---3--:R-:W-:Y:S02]  /*0e80*/  IMAD R0, R3, R16, R0 ;  /* 0x0000001003007224 */ /* 0x008fe400078e0200 */
[----:B------:R-:W-:Y:S02]  /*0e90*/  IMAD R3, R2, R13, R5 ;  /* 0x0000000d02037224 */ /* 0x000fe400078e0205 */
[----:B------:R-:W-:-:S03]  /*0ea0*/  IMAD.MOV.U32 R4, RZ, RZ, 0x1 ;  /* 0x00000001ff047424 */ /* 0x000fc600078e00ff */
[----:B------:R-:W-:Y:S02]  /*0eb0*/  SEL R2, R3, R0, !P3 ;  /* 0x0000000003027207 */ /* 0x000fe40005800000 */
[----:B------:R-:W-:-:S03]  /*0ec0*/  SEL R0, R0, R3, !P3 ;  /* 0x0000000300007207 */ /* 0x000fc60005800000 */
[----:B------:R0:W-:Y:S04]  /*0ed0*/  STL [R1+0x84], R2 ;  /* 0x0000840201007387 */ /* 0x0001e80000100800 */
[----:B------:R0:W-:Y:S02]  /*0ee0*/  STL [R1+0x88], R0 ;  /* 0x0000880001007387 */ /* 0x0001e40000100800 */
.L_x_8:
[----:B------:R-:W-:-:S08]  /*0ef0*/  NOP ;  /* 0x0000000000007918 */ /* 0x000fd00000000000 */
[----:B------:R-:W2:Y:S02]  /*0f00*/  USETMAXREG.TRY_ALLOC.CTAPOOL UP0, 0xe8 ;  /* 0x000000e8000079c8 */ /* 0x000ea40008000600 */
[----:B--2---:R-:W-:-:S13]  /*0f10*/  PLOP3.LUT P1, PT, PT, PT, UP0, 0x80, 0x0 ;  /* 0x000000000000781c */ /* 0x004fda0003f2f008 */
[----:B------:R-:W-:Y:S05]  /*0f20*/  @!P1 BRA `(.L_x_8) ;  /* 0xfffffffc00f09947 */ /* 0x000fea000383ffff */
[----:B------:R-:W-:Y:S01]  /*0f30*/  ULDC.64 UR4, c[0x0][0x598] ;  /* 0x0001660000047ab9 */ /* 0x000fe20000000a00 */
[----:B------:R-:W-:Y:S01]  /*0f40*/  ULDC.64 UR16, c[0x0][0x208] ;  /* 0x0000820000107ab9 */ /* 0x000fe20000000a00 */
[----:B------:R-:W-:-:S04]  /*0f50*/  ISETP.NE.U32.AND P1, PT, RZ, UR4, PT ;  /* 0x00000004ff007c0c */ /* 0x000fc8000bf25070 */
[----:B------:R-:W-:-:S13]  /*0f60*/  ISETP.NE.AND.EX P1, PT, RZ, UR5, PT, P1 ;  /* 0x00000005ff007c0c */ /* 0x000fda000bf25310 */
[----:B------:R-:W-:Y:S05]  /*0f70*/  @!P1 BRA `(.L_x_11) ;  /* 0x0000000000209947 */ /* 0x000fea0003800000 */
[----:B0-----:R-:W0:Y:S02]  /*0f80*/  LDC.64 R2, c[0x0][0x598] ;  /* 0x00016600ff027b82 */ /* 0x001e240000000a00 */
[----:B0-----:R-:W2:Y:S02]  /*0f90*/  LDG.E.64 R2, desc[UR16][R2.64] ;  /* 0x0000001002027981 */ /* 0x001ea4000c1e1b00 */
[----:B--2---:R-:W-:-:S04]  /*0fa0*/  ISETP.NE.U32.AND P1, PT, R2, RZ, PT ;  /* 0x000000ff0200720c */ /* 0x004fc80003f25070 */
[----:B------:R-:W-:-:S13]  /*0fb0*/  ISETP.NE.AND.EX P1, PT, R3, RZ, PT, P1 ;  /* 0x000000ff0300720c */ /* 0x000fda0003f25310 */
[----:B------:R-:W-:Y:S05]  /*0fc0*/  @!P1 BRA `(.L_x_11) ;  /* 0x00000000000c9947 */ /* 0x000fea0003800000 */
[----:B------:R-:W2:Y:S02]  /*0fd0*/  LD.E R2, desc[UR16][R2.64] ;  /* 0x0000001002027980 */ /* 0x000ea4000c101900 */
[----:B--2---:R-:W-:Y:S01]  /*0fe0*/  R2UR UR20, R2 ;  /* 0x00000000021472ca */ /* 0x004fe200000e0000 */
[----:B------:R-:W-:-:S14]  /*0ff0*/  BRA `(.L_x_12) ;  /* 0x0000000000247947 */ /* 0x000fdc0003800000 */
.L_x_11:
[----:B------:R-:W-:Y:S02]  /*1000*/  ULDC.64 UR4, c[0x0][0x588] ;  /* 0x0001620000047ab9 */ /* 0x000fe40000000a00 */
[----:B------:R-:W-:-:S04]  /*1010*/  ISETP.NE.U32.AND P1, PT, RZ, UR4, PT ;  /* 0x00000004ff007c0c */ /* 0x000fc8000bf25070 */
[----:B------:R-:W-:-:S13]  /*1020*/  ISETP.NE.AND.EX P1, PT, RZ, UR5, PT, P1 ;  /* 0x00000005ff007c0c */ /* 0x000fda000bf25310 */
[----:B------:R-:W-:Y:S05]  /*1030*/  @!P1 BRA `(.L_x_13) ;  /* 0x0000000000109947 */ /* 0x000fea0003800000 */
[----:B0-----:R-:W0:Y:S02]  /*1040*/  LDC.64 R2, c[0x0][0x588] ;  /* 0x00016200ff027b82 */ /* 0x001e240000000a00 */
[----:B0-----:R-:W2:Y:S02]  /*1050*/  LDG.E R2, desc[UR16][R2.64] ;  /* 0x0000001002027981 */ /* 0x001ea4000c1e1900 */
[----:B--2---:R-:W-:Y:S01]  /*1060*/  R2UR UR20, R2 ;  /* 0x00000000021472ca */ /* 0x004fe200000e0000 */
[----:B------:R-:W-:-:S14]  /*1070*/  BRA `(.L_x_12) ;  /* 0x0000000000047947 */ /* 0x000fdc0003800000 */
.L_x_13:
[----:B------:R-:W-:-:S05]  /*1080*/  ULDC UR20, c[0x0][0x580] ;  /* 0x0001600000147ab9 */ /* 0x000fca0000000800 */
.L_x_12:
[----:B------:R-:W-:Y:S02]  /*1090*/  ULDC.64 UR4, c[0x0][0x5a0] ;  /* 0x0001680000047ab9 */ /* 0x000fe40000000a00 */
        /* <DEDUP_REMOVED lines=11> */
.L_x_14:
        /* <DEDUP_REMOVED lines=8> */
.L_x_16:
[----:B------:R-:W-:-:S05]  /*11d0*/  ULDC UR19, c[0x0][0x584] ;  /* 0x0001610000137ab9 */ /* 0x000fca0000000800 */
.L_x_15:
[----:B------:R-:W-:-:S13]  /*11e0*/  LOP3.LUT P1, RZ, R4, 0xff, RZ, 0xc0, !PT ;  /* 0x000000ff04ff7812 */ /* 0x000fda000782c0ff */
[----:B------:R-:W-:Y:S05]  /*11f0*/  @!P1 EXIT ;  /* 0x000000000000994d */ /* 0x000fea0003800000 */
[----:B------:R-:W-:Y:S01]  /*1200*/  ULDC UR4, c[0x0][0x28c] ;  /* 0x0000a30000047ab9 */ /* 0x000fe20000000800 */
[----:B------:R-:W-:Y:S02]  /*1210*/  ULOP3.LUT UR21, UR13, 0x1, URZ, 0xfc, !UPT ;  /* 0x000000010d157892 */ /* 0x000fe4000f8efc3f */
[----:B------:R-:W-:-:S04]  /*1220*/  UIADD3 UR4, UR4, 0x3f, URZ ;  /* 0x0000003f04047890 */ /* 0x000fc8000fffe03f */
[----:B------:R-:W-:-:S04]  /*1230*/  USHF.R.S32.HI UR5, URZ, 0x1f, UR4 ;  /* 0x0000001f3f057899 */ /* 0x000fc80008011404 */
[----:B------:R-:W-:-:S03]  /*1240*/  ULEA.HI UR5, UR5, UR4, URZ, 0x6 ;  /* 0x0000000405057291 */ /* 0x000fc6000f8f303f */
[----:B------:R-:W-:Y:S01]  /*1250*/  UMOV UR4, URZ ;  /* 0x0000003f00047c82 */ /* 0x000fe20008000000 */
[----:B------:R-:W-:-:S03]  /*1260*/  USHF.R.S32.HI UR12, URZ, 0x6, UR5 ;  /* 0x000000063f0c7899 */ /* 0x000fc60008011405 */
[----:B------:R-:W-:-:S09]  /*1270*/  UMOV UR5, URZ ;  /* 0x0000003f00057c82 */ /* 0x000fd20008000000 */
.L_x_299:
[----:B0-----:R-:W0:Y:S01]  /*1280*/  S2R R0, SR_TID.X ;  /* 0x0000000000007919 */ /* 0x001e220000002100 */
[----:B--2---:R-:W2:Y:S01]  /*1290*/  S2UR UR11, SR_CgaCtaId ;  /* 0x00000000000b79c3 */ /* 0x004ea20000008800 */
[----:B------:R-:W-:Y:S01]  /*12a0*/  UMOV UR14, 0x400 ;  /* 0x00000400000e7882 */ /* 0x000fe20000000000 */
[----:B------:R-:W-:Y:S01]  /*12b0*/  UMOV UR6, URZ ;  /* 0x0000003f00067c82 */ /* 0x000fe20008000000 */
[----:B------:R-:W-:Y:S01]  /*12c0*/  STL [R1+0x74], RZ ;  /* 0x000074ff01007387 */ /* 0x000fe20000100800 */
[----:B------:R-:W-:Y:S01]  /*12d0*/  UMOV UR7, URZ ;  /* 0x0000003f00077c82 */ /* 0x000fe20008000000 */
[----:B------:R-:W-:Y:S01]  /*12e0*/  UMOV UR8, URZ ;  /* 0x0000003f00087c82 */ /* 0x000fe20008000000 */
[----:B------:R-:W-:Y:S01]  /*12f0*/  UMOV UR18, UR5 ;  /* 0x0000000500127c82 */ /* 0x000fe20008000000 */
[----:B------:R-:W-:Y:S01]  /*1300*/  STL [R1+0x70], RZ ;  /* 0x000070ff01007387 */ /* 0x000fe20000100800 */
[----:B---3--:R-:W3:Y:S01]  /*1310*/  LDC R2, c[0x0][0x28c] ;  /* 0x0000a300ff027b82 */ /* 0x008ee20000000800 */
[----:B------:R-:W-:-:S02]  /*1320*/  CS2R R4, SRZ ;  /* 0x0000000000047805 */ /* 0x000fc4000001ff00 */
[----:B------:R-:W-:Y:S01]  /*1330*/  CS2R R6, SRZ ;  /* 0x0000000000067805 */ /* 0x000fe2000001ff00 */
[----:B------:R-:W-:Y:S01]  /*1340*/  STL [R1+0x6c], RZ ;  /* 0x00006cff01007387 */ /* 0x000fe20000100800 */
[----:B------:R-:W-:Y:S02]  /*1350*/  CS2R R8, SRZ ;  /* 0x0000000000087805 */ /* 0x000fe4000001ff00 */
[----:B------:R-:W-:Y:S02]  /*1360*/  CS2R R10, SRZ ;  /* 0x00000000000a7805 */ /* 0x000fe4000001ff00 */
[----:B------:R-:W-:Y:S01]  /*1370*/  CS2R R12, SRZ ;  /* 0x00000000000c7805 */ /* 0x000fe2000001ff00 */
[----:B------:R-:W-:Y:S01]  /*1380*/  STL [R1+0x68], RZ ;  /* 0x000068ff01007387 */ /* 0x000fe20000100800 */
[----:B------:R-:W-:Y:S02]  /*1390*/  CS2R R14, SRZ ;  /* 0x00000000000e7805 */ /* 0x000fe4000001ff00 */
[----:B------:R-:W-:-:S02]  /*13a0*/  CS2R R16, SRZ ;  /* 0x0000000000107805 */ /* 0x000fc4000001ff00 */
[----:B-1----:R-:W-:Y:S01]  /*13b0*/  CS2R R18, SRZ ;  /* 0x0000000000127805 */ /* 0x002fe2000001ff00 */
[----:B------:R-:W-:Y:S01]  /*13c0*/  STL [R1+0x64], RZ ;  /* 0x000064ff01007387 */ /* 0x000fe20000100800 */
[----:B------:R-:W-:Y:S02]  /*13d0*/  CS2R R20, SRZ ;  /* 0x0000000000147805 */ /* 0x000fe4000001ff00 */
[----:B------:R-:W-:Y:S02]  /*13e0*/  CS2R R22, SRZ ;  /* 0x0000000000167805 */ /* 0x000fe4000001ff00 */
[----:B------:R-:W-:Y:S01]  /*13f0*/  CS2R R152, SRZ ;  /* 0x0000000000987805 */ /* 0x000fe2000001ff00 */
[----:B------:R-:W-:Y:S01]  /*1400*/  STL [R1+0x60], RZ ;  /* 0x000060ff01007387 */ /* 0x000fe20000100800 */
[----:B--2---:R-:W-:Y:S01]  /*1410*/  ULEA UR14, UR11, UR14, 0x18 ;  /* 0x0000000e0b0e7291 */ /* 0x004fe2000f8ec03f */
[----:B------:R-:W-:Y:S02]  /*1420*/  CS2R R154, SRZ ;  /* 0x00000000009a7805 */ /* 0x000fe4000001ff00 */
[----:B------:R-:W-:Y:S01]  /*1430*/  CS2R R156, SRZ ;  /* 0x00000000009c7805 */ /* 0x000fe2000001ff00 */
[----:B------:R-:W-:Y:S01]  /*1440*/  STL [R1+0x5c], RZ ;  /* 0x00005cff01007387 */ /* 0x000fe20000100800 */
[----:B------:R-:W-:-:S02]  /*1450*/  CS2R R158, SRZ ;  /* 0x00000000009e7805 */ /* 0x000fc4000001ff00 */
[----:B------:R-:W-:Y:S02]  /*1460*/  CS2R R160, SRZ ;  /* 0x0000000000a07805 */ /* 0x000fe4000001ff00 */
[----:B------:R-:W-:Y:S02]  /*1470*/  CS2R R162, SRZ ;  /* 0x0000000000a27805 */ /* 0x000fe4000001ff00 */
[----:B0-----:R-:W-:Y:S01]  /*1480*/  LOP3.LUT R0, R0, 0x80, RZ, 0xc0, !PT ;  /* 0x0000008000007812 */ /* 0x001fe200078ec0ff */
[----:B------:R-:W-:Y:S01]  /*1490*/  STL [R1+0x58], RZ ;  /* 0x000058ff01007387 */ /* 0x000fe20000100800 */
[----:B---3--:R-:W-:Y:S02]  /*14a0*/  ISETP.GE.AND P1, PT, R2, 0x1, PT ;  /* 0x000000010200780c */ /* 0x008fe40003f26270 */
[----:B------:R-:W-:Y:S02]  /*14b0*/  CS2R R2, SRZ ;  /* 0x0000000000027805 */ /* 0x000fe4000001ff00 */
[----:B------:R-:W-:Y:S01]  /*14c0*/  SHF.R.U32.HI R0, RZ, 0x7, R0 ;  /* 0x00000007ff007819 */ /* 0x000fe20000011600 */
[----:B------:R-:W-:Y:S01]  /*14d0*/  STL [R1+0x54], RZ ;  /* 0x000054ff01007387 */ /* 0x000fe20000100800 */
[----:B------:R-:W-:-:S02]  /*14e0*/  CS2R R164, SRZ ;  /* 0x0000000000a47805 */ /* 0x000fc4000001ff00 */
[----:B------:R-:W-:Y:S02]  /*14f0*/  CS2R R166, SRZ ;  /* 0x0000000000a67805 */ /* 0x000fe4000001ff00 */
[----:B------:R-:W-:Y:S01]  /*1500*/  CS2R R168, SRZ ;  /* 0x0000000000a87805 */ /* 0x000fe2000001ff00 */
[----:B------:R-:W-:Y:S01]  /*1510*/  STL [R1+0x50], RZ ;  /* 0x000050ff01007387 */ /* 0x000fe20000100800 */
[----:B------:R-:W-:Y:S02]  /*1520*/  CS2R R170, SRZ ;  /* 0x0000000000aa7805 */ /* 0x000fe4000001ff00 */
[----:B------:R-:W-:Y:S02]  /*1530*/  CS2R R172, SRZ ;  /* 0x0000000000ac7805 */ /* 0x000fe4000001ff00 */
[----:B------:R-:W-:Y:S01]  /*1540*/  CS2R R174, SRZ ;  /* 0x0000000000ae7805 */ /* 0x000fe2000001ff00 */
[----:B------:R-:W0:Y:S01]  /*1550*/  SHFL.IDX PT, R0, R0, RZ, 0x1f ;  /* 0x00001fff00007589 */ /* 0x000e2200000e0000 */
[----:B------:R-:W-:-:S02]  /*1560*/  CS2R R176, SRZ ;  /* 0x0000000000b07805 */ /* 0x000fc4000001ff00 */
[----:B------:R-:W-:Y:S02]  /*1570*/  CS2R R178, SRZ ;  /* 0x0000000000b27805 */ /* 0x000fe4000001ff00 */
[----:B------:R-:W-:Y:S01]  /*1580*/  CS2R R180, SRZ ;  /* 0x0000000000b47805 */ /* 0x000fe2000001ff00 */
[----:B------:R1:W-:Y:S01]  /*1590*/  STL [R1+0x4c], RZ ;  /* 0x00004cff01007387 */ /* 0x0003e20000100800 */
[----:B------:R-:W-:Y:S02]  /*15a0*/  CS2R R182, SRZ ;  /* 0x0000000000b67805 */ /* 0x000fe4000001ff00 */
[----:B------:R-:W-:Y:S02]  /*15b0*/  CS2R R184, SRZ ;  /* 0x0000000000b87805 */ /* 0x000fe4000001ff00 */
[----:B------:R-:W-:Y:S01]  /*15c0*/  CS2R R186, SRZ ;  /* 0x0000000000ba7805 */ /* 0x000fe2000001ff00 */
[----:B------:R1:W-:Y:S01]  /*15d0*/  STL [R1+0x48], RZ ;  /* 0x000048ff01007387 */ /* 0x0003e20000100800 */
        /* <DEDUP_REMOVED lines=14> */
[----:B------:R-:W-:Y:S02]  /*16c0*/  CS2R R210, SRZ ;  /* 0x0000000000d27805 */ /* 0x000fe4000001ff00 */
[----:B0-----:R-:W-:Y:S01]  /*16d0*/  R2UR UR9, R0 ;  /* 0x00000000000972ca */ /* 0x001fe200000e0000 */
[----:B------:R1:W-:Y:S01]  /*16e0*/  STL [R1+0x38], RZ ;  /* 0x000038ff01007387 */ /* 0x0003e20000100800 */
[----:B------:R-:W-:Y:S01]  /*16f0*/  IMAD.MOV.U32 R0, RZ, RZ, RZ ;  /* 0x000000ffff007224 */ /* 0x000fe200078e00ff */
[----:B------:R-:W-:-:S02]  /*1700*/  CS2R R212, SRZ ;  /* 0x0000000000d47805 */ /* 0x000fc4000001ff00 */
[----:B------:R-:W-:Y:S01]  /*1710*/  CS2R R214, SRZ ;  /* 0x0000000000d67805 */ /* 0x000fe2000001ff00 */
[----:B------:R1:W-:Y:S01]  /*1720*/  STL [R1+0x34], RZ ;  /* 0x000034ff01007387 */ /* 0x0003e20000100800 */
[----:B------:R-:W-:Y:S02]  /*1730*/  CS2R R216, SRZ ;  /* 0x0000000000d87805 */ /* 0x000fe4000001ff00 */
[----:B------:R-:W-:Y:S02]  /*1740*/  CS2R R218, SRZ ;  /* 0x0000000000da7805 */ /* 0x000fe4000001ff00 */
[----:B------:R-:W-:Y:S01]  /*1750*/  CS2R R220, SRZ ;  /* 0x0000000000dc7805 */ /* 0x000fe2000001ff00 */
[----:B------:R1:W-:Y:S01]  /*1760*/  STL [R1+0x30], RZ ;  /* 0x000030ff01007387 */ /* 0x0003e20000100800 */
[----:B------:R-:W-:Y:S02]  /*1770*/  CS2R R222, SRZ ;  /* 0x0000000000de7805 */ /* 0x000fe4000001ff00 */
[----:B------:R-:W-:Y:S01]  /*1780*/  CS2R R224, SRZ ;  /* 0x0000000000e07805 */ /* 0x000fe2000001ff00 */
[----:B------:R-:W-:Y:S01]  /*1790*/  IMAD.MOV.U32 R226, RZ, RZ, RZ ;  /* 0x000000ffffe27224 */ /* 0x000fe200078e00ff */
[----:B------:R1:W-:Y:S01]  /*17a0*/  STL [R1+0x2c], RZ ;  /* 0x00002cff01007387 */ /* 0x0003e20000100800 */
[----:B------:R-:W-:Y:S01]  /*17b0*/  ULEA.HI UR10, UR9, UR9, URZ, 0x1 ;  /* 0x00000009090a7291 */ /* 0x000fe2000f8f083f */
[----:B------:R-:W-:Y:S01]  /*17c0*/  IMAD.U32 R227, RZ, RZ, UR4 ;  /* 0x00000004ffe37e24 */ /* 0x000fe2000f8e00ff */
[----:B------:R-:W-:Y:S01]  /*17d0*/  CS2R R24, SRZ ;  /* 0x0000000000187805 */ /* 0x000fe2000001ff00 */
[----:B------:R1:W-:Y:S01]  /*17e0*/  STL [R1+0x28], RZ ;  /* 0x000028ff01007387 */ /* 0x0003e20000100800 */
[----:B------:R-:W-:Y:S01]  /*17f0*/  ULOP3.LUT UR10, UR10, 0xffffe, URZ, 0xc0, !UPT ;  /* 0x000ffffe0a0a7892 */ /* 0x000fe2000f8ec03f */
[----:B----4-:R-:W-:-:S02]  /*1800*/  CS2R R26, SRZ ;  /* 0x00000000001a7805 */ /* 0x010fc4000001ff00 */
[----:B------:R-:W-:Y:S01]  /*1810*/  CS2R R28, SRZ ;  /* 0x00000000001c7805 */ /* 0x000fe2000001ff00 */
[----:B------:R1:W-:Y:S01]  /*1820*/  STL [R1+0x24], RZ ;  /* 0x000024ff01007387 */ /* 0x0003e20000100800 */
[----:B------:R-:W-:Y:S01]  /*1830*/  UIADD3 UR10, UR9, -UR10, URZ ;  /* 0x8000000a090a7290 */ /* 0x000fe2000fffe03f */
[----:B------:R-:W-:Y:S02]  /*1840*/  CS2R R30, SRZ ;  /* 0x00000000001e7805 */ /* 0x000fe4000001ff00 */
[----:B------:R-:W-:Y:S01]  /*1850*/  CS2R R32, SRZ ;  /* 0x0000000000207805 */ /* 0x000fe2000001ff00 */
[----:B------:R1:W-:Y:S01]  /*1860*/  STL [R1+0x20], RZ ;  /* 0x000020ff01007387 */ /* 0x0003e20000100800 */
[----:B------:R-:W-:Y:S01]  /*1870*/  ULEA UR10, UR10, UR14, 0xc ;  /* 0x0000000e0a0a7291 */ /* 0x000fe2000f8e603f */
[----:B------:R-:W-:Y:S02]  /*1880*/  CS2R R34, SRZ ;  /* 0x0000000000227805 */ /* 0x000fe4000001ff00 */
[----:B------:R-:W-:Y:S01]  /*1890*/  CS2R R36, SRZ ;  /* 0x0000000000247805 */ /* 0x000fe2000001ff00 */
[----:B------:R1:W-:Y:S01]  /*18a0*/  STL [R1+0x1c], RZ ;  /* 0x00001cff01007387 */ /* 0x0003e20000100800 */
[----:B------:R-:W-:Y:S01]  /*18b0*/  UIADD3 UR10, UR10, 0x100, URZ ;  /* 0x000001000a0a7890 */ /* 0x000fe2000fffe03f */
[----:B------:R-:W-:-:S02]  /*18c0*/  CS2R R38, SRZ ;  /* 0x0000000000267805 */ /* 0x000fc4000001ff00 */
[----:B------:R-:W-:Y:S01]  /*18d0*/  CS2R R40, SRZ ;  /* 0x0000000000287805 */ /* 0x000fe2000001ff00 */
[----:B------:R1:W-:Y:S01]  /*18e0*/  STL [R1+0x18], RZ ;  /* 0x000018ff01007387 */ /* 0x0003e20000100800 */
[----:B------:R-:W-:Y:S01]  /*18f0*/  USHF.R.U32.HI UR10, URZ, 0x4, UR10 ;  /* 0x000000043f0a7899 */ /* 0x000fe2000801160a */
[----:B------:R-:W-:Y:S02]  /*1900*/  CS2R R42, SRZ ;  /* 0x00000000002a7805 */ /* 0x000fe4000001ff00 */
[----:B------:R-:W-:Y:S01]  /*1910*/  CS2R R44, SRZ ;  /* 0x00000000002c7805 */ /* 0x000fe2000001ff00 */
[----:B------:R1:W-:Y:S01]  /*1920*/  STL [R1+0x14], RZ ;  /* 0x000014ff01007387 */ /* 0x0003e20000100800 */
[----:B------:R-:W-:Y:S01]  /*1930*/  ULOP3.LUT UR15, UR10, 0x3fff, URZ, 0xc0, !UPT ;  /* 0x00003fff0a0f7892 */ /* 0x000fe2000f8ec03f */
        /* <DEDUP_REMOVED lines=18> */
[----:B------:R1:W-:Y:S01]  /*1a60*/  STL [R1], RZ ;  /* 0x000000ff01007387 */ /* 0x0003e20000100800 */
[----:B------:R-:W-:-:S02]  /*1a70*/  CS2R R74, SRZ ;  /* 0x00000000004a7805 */ /* 0x000fc4000001ff00 */
[----:B------:R-:W-:Y:S02]  /*1a80*/  CS2R R76, SRZ ;  /* 0x00000000004c7805 */ /* 0x000fe4000001ff00 */
[----:B------:R-:W-:Y:S02]  /*1a90*/  CS2R R78, SRZ ;  /* 0x00000000004e7805 */ /* 0x000fe4000001ff00 */
[----:B------:R-:W-:Y:S02]  /*1aa0*/  CS2R R80, SRZ ;  /* 0x0000000000507805 */ /* 0x000fe4000001ff00 */
[----:B------:R-:W-:Y:S02]  /*1ab0*/  CS2R R82, SRZ ;  /* 0x0000000000527805 */ /* 0x000fe4000001ff00 */
[----:B------:R-:W-:Y:S02]  /*1ac0*/  CS2R R84, SRZ ;  /* 0x0000000000547805 */ /* 0x000fe4000001ff00 */
        /* <DEDUP_REMOVED lines=32> */
[----:B------:R-:W-:Y:S01]  /*1cd0*/  CS2R R150, SRZ ;  /* 0x0000000000967805 */ /* 0x000fe2000001ff00 */
[----:B-1----:R-:W-:Y:S06]  /*1ce0*/  @!P1 BRA `(.L_x_17) ;  /* 0x0000001000689947 */ /* 0x002fec0003800000 */
[----:B------:R-:W-:-:S06]  /*1cf0*/  UISETP.NE.AND UP0, UPT, UR21, 0x3, UPT ;  /* 0x000000031500788c */ /* 0x000fcc000bf05270 */
[----:B------:R-:W-:-:S13]  /*1d00*/  PLOP3.LUT P2, PT, PT, PT, UP0, 0x80, 0x0 ;  /* 0x000000000000781c */ /* 0x000fda0003f4f008 */
[----:B------:R-:W-:Y:S05]  /*1d10*/  @!P2 BRA `(.L_x_18) ;  /* 0x000000000004a947 */ /* 0x000fea0003800000 */
[----:B------:R-:W-:Y:S01]  /*1d20*/  BPT.TRAP 0x1 ;  /* 0x000000040000795c */ /* 0x000fe20000300000 */
.L_x_18:
[----:B------:R-:W-:Y:S01]  /*1d30*/  ULEA UR6, UR5, UR14, 0x3 ;  /* 0x0000000e05067291 */ /* 0x000fe2000f8e183f */
[----:B------:R-:W-:-:S05]  /*1d40*/  IMAD.U32 R0, RZ, RZ, UR4 ;  /* 0x00000004ff007e24 */ /* 0x000fca000f8e00ff */
[----:B------:R-:W-:-:S04]  /*1d50*/  SHF.L.U32 R0, R0, 0x1f, RZ ;  /* 0x0000001f00007819 */ /* 0x000fc800000006ff */
[----:B------:R0:W1:Y:S01]  /*1d60*/  SYNCS.PHASECHK.TRANS64.TRYWAIT P1, [UR6], R0 ;  /* 0x00000000ff0075a7 */ /* 0x0000620008020146 */
[----:B------:R-:W-:Y:S05]  /*1d70*/  @!P2 BRA `(.L_x_19) ;  /* 0x000000000004a947 */ /* 0x000fea0003800000 */
[----:B------:R-:W-:Y:S01]  /*1d80*/  BPT.TRAP 0x1 ;  /* 0x000000040000795c */ /* 0x000fe20000300000 */
.L_x_19:
[----:B-1----:R-:W-:Y:S05]  /*1d90*/  @P1 BRA `(.L_x_20) ;  /* 0x0000000000081947 */ /* 0x002fea0003800000 */
[----:B------:R-:W1:Y:S02]  /*1da0*/  SYNCS.PHASECHK.TRANS64.TRYWAIT P1, [UR6], R0 ;  /* 0x00000000ff0075a7 */ /* 0x000e640008020146 */
[----:B-1----:R-:W-:Y:S05]  /*1db0*/  @!P1 BRA `(.L_x_21) ;  /* 0x000000e400289947 */ /* 0x002fea0003800000 */
.L_x_20:
[----:B------:R-:W-:Y:S01]  /*1dc0*/  UIADD3 UR6, UR14, 0xa100, URZ ;  /* 0x0000a1000e067890 */ /* 0x000fe2000fffe03f */
[----:B------:R-:W-:Y:S01]  /*1dd0*/  WARPGROUP.ARRIVE ;  /* 0x00000000000079c5 */ /* 0x000fe20000000000 */
[----:B------:R-:W-:Y:S01]  /*1de0*/  ULOP3.LUT UR8, UR15, 0x10000, URZ, 0xfc, !UPT ;  /* 0x000100000f087892 */ /* 0x000fe2000f8efc3f */
[----:B------:R2:W-:Y:S01]  /*1df0*/  STL [R1+0x74], RZ ;  /* 0x000074ff01007387 */ /* 0x0005e20000100800 */
[----:B------:R-:W-:Y:S01]  /*1e00*/  USHF.R.U32.HI UR6, URZ, 0x4, UR6 ;  /* 0x000000043f067899 */ /* 0x000fe20008011606 */
[----:B01----:R-:W-:Y:S01]  /*1e10*/  IMAD.MOV.U32 R0, RZ, RZ, RZ ;  /* 0x000000ffff007224 */ /* 0x003fe200078e00ff */
[----:B------:R-:W-:Y:S01]  /*1e20*/  ULEA UR8, UR5, UR8, 0x9 ;  /* 0x0000000805087291 */ /* 0x000fe2000f8e483f */
[----:B------:R2:W-:Y:S01]  /*1e30*/  STL [R1+0x70], RZ ;  /* 0x000070ff01007387 */ /* 0x0005e20000100800 */
[----:B------:R-:W-:Y:S01]  /*1e40*/  ULOP3.LUT UR6, UR6, 0x3fff, URZ, 0xc0, !UPT ;  /* 0x00003fff06067892 */ /* 0x000fe2000f8ec03f */
[----:B------:R-:W-:Y:S01]  /*1e50*/  CS2R R2, SRZ ;  /* 0x0000000000027805 */ /* 0x000fe2000001ff00 */
[----:B------:R-:W-:Y:S01]  /*1e60*/  UMOV UR9, 0x80000020 ;  /* 0x8000002000097882 */ /* 0x000fe20000000000 */
[----:B------:R-:W-:Y:S01]  /*1e70*/  UMOV UR11, 0x80000020 ;  /* 0x80000020000b7882 */ /* 0x000fe20000000000 */
[----:B------:R-:W-:Y:S01]  /*1e80*/  ULOP3.LUT UR6, UR6, 0x10000, URZ, 0xfc, !UPT ;  /* 0x0001000006067892 */ /* 0x000fe2000f8efc3f */
[----:B------:R2:W-:Y:S01]  /*1e90*/  STL [R1+0x6c], RZ ;  /* 0x00006cff01007387 */ /* 0x0005e20000100800 */
[----:B------:R-:W-:Y:S01]  /*1ea0*/  ULDC UR7, c[0x0][0x50c] ;  /* 0x0001430000077ab9 */ /* 0x000fe20000000800 */
[----:B------:R-:W-:Y:S01]  /*1eb0*/  CS2R R4, SRZ ;  /* 0x0000000000047805 */ /* 0x000fe2000001ff00 */
[----:B------:R-:W-:Y:S01]  /*1ec0*/  ULEA UR10, UR5, UR6, 0xa ;  /* 0x00000006050a7291 */ /* 0x000fe2000f8e503f */
[----:B------:R2:W-:Y:S01]  /*1ed0*/  STL [R1+0x68], RZ ;  /* 0x000068ff01007387 */ /* 0x0005e20000100800 */
[----:B------:R-:W-:Y:S01]  /*1ee0*/  UISETP.NE.AND UP0, UPT, UR7, 0x2, UPT ;  /* 0x000000020700788c */ /* 0x000fe2000bf05270 */
[----:B------:R-:W-:Y:S01]  /*1ef0*/  CS2R R6, SRZ ;  /* 0x0000000000067805 */ /* 0x000fe2000001ff00 */
[----:B------:R-:W-:Y:S01]  /*1f00*/  UMOV UR6, 0x2 ;  /* 0x0000000200067882 */ /* 0x000fe20000000000 */
[----:B------:R2:W-:Y:S01]  /*1f10*/  STL [R1+0x64], RZ ;  /* 0x000064ff01007387 */ /* 0x0005e20000100800 */
[----:B------:R-:W-:Y:S01]  /*1f20*/  USEL UR7, URZ, 0x1, UP0 ;  /* 0x000000013f077887 */ /* 0x000fe20008000000 */
[----:B------:R-:W-:-:S02]  /*1f30*/  CS2R R8, SRZ ;  /* 0x0000000000087805 */ /* 0x000fc4000001ff00 */
[----:B------:R-:W-:Y:S01]  /*1f40*/  CS2R R10, SRZ ;  /* 0x00000000000a7805 */ /* 0x000fe2000001ff00 */
[----:B------:R-:W-:Y:S01]  /*1f50*/  QGMMA.64x256x32.F32.E4M3.E4M3 R24, gdesc[UR8], RZ, !UPT ;  /* 0x03e00000081879f3 */ /* 0x000fe2000c7008ff */
[----:B------:R2:W-:Y:S01]  /*1f60*/  STL [R1+0x60], RZ ;  /* 0x000060ff01007387 */ /* 0x0005e20000100800 */
[----:B------:R-:W-:Y:S01]  /*1f70*/  UIADD3 UR8, UR8, 0x2, URZ ;  /* 0x0000000208087890 */ /* 0x000fe2000fffe03f */
[----:B------:R-:W-:Y:S01]  /*1f80*/  ISETP.NE.AND P1, PT, RZ, UR7, PT ;  /* 0x00000007ff007c0c */ /* 0x000fe2000bf25270 */
[----:B------:R-:W-:Y:S01]  /*1f90*/  UIADD3 UR10, UR10, 0x2, URZ ;  /* 0x000000020a0a7890 */ /* 0x000fe2000fffe03f */
[----:B------:R2:W-:Y:S01]  /*1fa0*/  STL [R1+0x5c], RZ ;  /* 0x00005cff01007387 */ /* 0x0005e20000100800 */
[----:B------:R-:W-:Y:S01]  /*1fb0*/  UMOV UR9, 0x80000020 ;  /* 0x8000002000097882 */ /* 0x000fe20000000000 */
[----:B------:R-:W-:Y:S01]  /*1fc0*/  UMOV UR11, 0x80000020 ;  /* 0x80000020000b7882 */ /* 0x000fe20000000000 */
        /* <DEDUP_REMOVED lines=58> */
[----:B------:R-:W-:-:S03]  /*2370*/  IMAD.MOV.U32 R226, RZ, RZ, RZ ;  /* 0x000000ffffe27224 */ /* 0x000fc600078e00ff */
[----:B------:R2:W-:Y:S04]  /*2380*/  STL [R1+0x1c], RZ ;  /* 0x00001cff01007387 */ /* 0x0005e80000100800 */
[----:B------:R2:W-:Y:S04]  /*2390*/  STL [R1+0x18], RZ ;  /* 0x000018ff01007387 */ /* 0x0005e80000100800 */
[----:B------:R2:W-:Y:S04]  /*23a0*/  STL [R1+0x14], RZ ;  /* 0x000014ff01007387 */ /* 0x0005e80000100800 */
[----:B------:R2:W-:Y:S04]  /*23b0*/  STL [R1+0x10], RZ ;  /* 0x000010ff01007387 */ /* 0x0005e80000100800 */
[----:B------:R2:W-:Y:S04]  /*23c0*/  STL [R1+0xc], RZ ;  /* 0x00000cff01007387 */ /* 0x0005e80000100800 */
[----:B------:R2:W-:Y:S04]  /*23d0*/  STL [R1+0x8], RZ ;  /* 0x000008ff01007387 */ /* 0x0005e80000100800 */
[----:B------:R2:W-:Y:S04]  /*23e0*/  STL [R1+0x4], RZ ;  /* 0x000004ff01007387 */ /* 0x0005e80000100800 */
[----:B------:R2:W-:Y:S01]  /*23f0*/  STL [R1], RZ ;  /* 0x000000ff01007387 */ /* 0x0005e20000100800 */
[----:B------:R-:W-:Y:S01]  /*2400*/  QGMMA.64x256x32.F32.E4M3.E4M3 R24, gdesc[UR8], R24, gsb0 ;  /* 0x03e00000081879f3 */ /* 0x000fe20008000818 */
[----:B------:R-:W-:Y:S05]  /*2410*/  @!P1 BRA `(.L_x_22) ;  /* 0x0000000800809947 */ /* 0x000fea0003800000 */
[----:B------:R-:W-:Y:S02]  /*2420*/  WARPGROUP.DEPBAR.LE gsb0, 0x0 ;  /* 0x00008000000079c5 */ /* 0x000fe40000010000 */
[----:B------:R-:W-:-:S01]  /*2430*/  FADD R227, RZ, R122 ;  /* 0x0000007affe37221 */ /* 0x000fc20000000000 */
[----:B------:R-:W-:Y:S01]  /*2440*/  FADD R226, RZ, R24 ;  /* 0x00000018ffe27221 */ /* 0x000fe20000000000 */
[----:B------:R-:W-:-:S01]  /*2450*/  FADD R225, RZ, R25 ;  /* 0x00000019ffe17221 */ /* 0x000fc20000000000 */
[----:B------:R-:W-:Y:S01]  /*2460*/  FADD R224, RZ, R26 ;  /* 0x0000001affe07221 */ /* 0x000fe20000000000 */
[----:B------:R-:W-:-:S01]  /*2470*/  FADD R223, RZ, R27 ;  /* 0x0000001bffdf7221 */ /* 0x000fc20000000000 */
[----:B------:R0:W-:Y:S01]  /*2480*/  STL [R1], R227 ;  /* 0x000000e301007387 */ /* 0x0001e20000100800 */
[----:B------:R-:W-:-:S01]  /*2490*/  FADD R222, RZ, R28 ;  /* 0x0000001cffde7221 */ /* 0x000fc20000000000 */
[----:B------:R-:W-:Y:S01]  /*24a0*/  FADD R221, RZ, R29 ;  /* 0x0000001dffdd7221 */ /* 0x000fe20000000000 */
[----:B------:R-:W-:-:S01]  /*24b0*/  FADD R220, RZ, R30 ;  /* 0x0000001effdc7221 */ /* 0x000fc20000000000 */
[----:B------:R-:W-:Y:S01]  /*24c0*/  FADD R219, RZ, R31 ;  /* 0x0000001fffdb7221 */ /* 0x000fe20000000000 */
[----:B------:R-:W-:-:S01]  /*24d0*/  FADD R218, RZ, R32 ;  /* 0x00000020ffda7221 */ /* 0x000fc20000000000 */
[----:B------:R-:W-:Y:S01]  /*24e0*/  FADD R217, RZ, R33 ;  /* 0x00000021ffd97221 */ /* 0x000fe20000000000 */
[----:B------:R-:W-:-:S01]  /*24f0*/  FADD R216, RZ, R34 ;  /* 0x00000022ffd87221 */ /* 0x000fc20000000000 */
[----:B------:R-:W-:Y:S01]  /*2500*/  FADD R215, RZ, R35 ;  /* 0x00000023ffd77221 */ /* 0x000fe20000000000 */
[----:B------:R-:W-:-:S01]  /*2510*/  FADD R214, RZ, R36 ;  /* 0x00000024ffd67221 */ /* 0x000fc20000000000 */
[----:B0-----:R-:W-:Y:S01]  /*2520*/  FADD R227, RZ, R123 ;  /* 0x0000007bffe37221 */ /* 0x001fe20000000000 */
[----:B------:R-:W-:-:S01]  /*2530*/  FADD R213, RZ, R37 ;  /* 0x00000025ffd57221 */ /* 0x000fc20000000000 */
[----:B------:R-:W-:Y:S01]  /*2540*/  FADD R212, RZ, R38 ;  /* 0x00000026ffd47221 */ /* 0x000fe20000000000 */
[----:B------:R-:W-:-:S01]  /*2550*/  FADD R211, RZ, R39 ;  /* 0x00000027ffd37221 */ /* 0x000fc20000000000 */
[----:B------:R-:W-:Y:S01]  /*2560*/  FADD R210, RZ, R40 ;  /* 0x00000028ffd27221 */ /* 0x000fe20000000000 */
[----:B------:R0:W-:Y:S01]  /*2570*/  STL [R1+0x4], R227 ;  /* 0x000004e301007387 */ /* 0x0001e20000100800 */
        /* <DEDUP_REMOVED lines=93> */
[----:B------:R-:W-:Y:S01]  /*2b50*/  UMOV UR6, URZ ;  /* 0x0000003f00067c82 */ /* 0x000fe20008000000 */
[----:B0-----:R-:W-:-:S05]  /*2b60*/  FADD R227, RZ, R130 ;  /* 0x00000082ffe37221 */ /* 0x001fca0000000000 */
[----:B------:R0:W-:Y:S02]  /*2b70*/  STL [R1+0x20], R227 ;  /* 0x000020e301007387 */ /* 0x0001e40000100800 */
        /* <DEDUP_REMOVED lines=42> */
.L_x_22:
[----:B------:R-:W-:-:S04]  /*2e20*/  UIADD3 UR18, UR5, 0x1, URZ ;  /* 0x0000000105127890 */ /* 0x000fc8000fffe03f */
[----:B------:R-:W-:-:S04]  /*2e30*/  UISETP.NE.AND UP0, UPT, UR18, 0x5, UPT ;  /* 0x000000051200788c */ /* 0x000fc8000bf05270 */
[----:B------:R-:W-:Y:S02]  /*2e40*/  USEL UR8, URZ, 0x1, UP0 ;  /* 0x000000013f087887 */ /* 0x000fe40008000000 */
[----:B------:R-:W-:Y:S02]  /*2e50*/  USEL UR18, UR18, URZ, UP0 ;  /* 0x0000003f12127287 */ /* 0x000fe40008000000 */
[----:B------:R-:W-:-:S06]  /*2e60*/  ULOP3.LUT UR8, UR4, UR8, URZ, 0x3c, !UPT ;  /* 0x0000000804087292 */ /* 0x000fcc000f8e3c3f */
[----:B0-----:R-:W-:Y:S01]  /*2e70*/  IMAD.U32 R227, RZ, RZ, UR8 ;  /* 0x00000008ffe37e24 */ /* 0x001fe2000f8e00ff */
[----:B------:R-:W-:-:S06]  /*2e80*/  UMOV UR8, 0x1 ;  /* 0x0000000100087882 */ /* 0x000fcc0000000000 */
.L_x_17:
[----:B------:R-:W-:-:S04]  /*2e90*/  UISETP.LT.AND UP0, UPT, UR12, 0x1, UPT ;  /* 0x000000010c00788c */ /* 0x000fc8000bf01270 */
[----:B------:R-:W-:-:S04]  /*2ea0*/  USEL UR9, UR12, 0x1, UP0 ;  /* 0x000000010c097887 */ /* 0x000fc80008000000 */
[----:B------:R-:W-:-:S04]  /*2eb0*/  UIADD3 UR9, UR12, -UR9, URZ ;  /* 0x800000090c097290 */ /* 0x000fc8000fffe03f */
[----:B------:R-:W-:-:S06]  /*2ec0*/  UISETP.GE.AND UP0, UPT, UR9, 0x1, UPT ;  /* 0x000000010900788c */ /* 0x000fcc000bf06270 */
[----:B------:R-:W-:-:S13]  /*2ed0*/  PLOP3.LUT P1, PT, PT, PT, UP0, 0x80, 0x0 ;  /* 0x000000000000781c */ /* 0x000fda0003f2f008 */
[----:B------:R-:W-:Y:S05]  /*2ee0*/  @!P1 BRA `(.L_x_23) ;  /* 0x0000001000949947 */ /* 0x000fea0003800000 */
[----:B------:R-:W-:Y:S01]  /*2ef0*/  IMAD.U32 R228, RZ, RZ, UR9 ;  /* 0x00000009ffe47e24 */ /* 0x000fe2000f8e00ff */
[----:B------:R-:W-:Y:S01]  /*2f00*/  UMOV UR23, UR5 ;  /* 0x0000000500177c82 */ /* 0x000fe20008000000 */
[----:B------:R-:W-:-:S05]  /*2f10*/  ULDC UR24, c[0x0][0x50c] ;  /* 0x0001430000187ab9 */ /* 0x000fca0000000800 */
.L_x_31:
[----:B------:R-:W-:-:S06]  /*2f20*/  UISETP.NE.AND UP0, UPT, UR21, 0x3, UPT ;  /* 0x000000031500788c */ /* 0x000fcc000bf05270 */
[----:B------:R-:W-:-:S13]  /*2f30*/  PLOP3.LUT P2, PT, PT, PT, UP0, 0x80, 0x0 ;  /* 0x000000000000781c */ /* 0x000fda0003f4f008 */
[----:B01---5:R-:W-:Y:S05]  /*2f40*/  @!P2 BRA `(.L_x_24) ;  /* 0x000000000004a947 */ /* 0x023fea0003800000 */
[----:B------:R-:W-:Y:S01]  /*2f50*/  BPT.TRAP 0x1 ;  /* 0x000000040000795c */ /* 0x000fe20000300000 */
.L_x_24:
[----:B------:R-:W0:Y:S01]  /*2f60*/  S2UR UR9, SR_CgaCtaId ;  /* 0x00000000000979c3 */ /* 0x000e220000008800 */
[----:B------:R-:W-:Y:S01]  /*2f70*/  UMOV UR14, 0x400 ;  /* 0x00000400000e7882 */ /* 0x000fe20000000000 */
[----:B------:R-:W-:Y:S01]  /*2f80*/  SHF.L.U32 R229, R227, 0x1f, RZ ;  /* 0x0000001fe3e57819 */ /* 0x000fe200000006ff */
[----:B0-----:R-:W-:-:S04]  /*2f90*/  ULEA UR14, UR9, UR14, 0x18 ;  /* 0x0000000e090e7291 */ /* 0x001fc8000f8ec03f */
[----:B------:R-:W-:-:S09]  /*2fa0*/  ULEA UR9, UR18, UR14, 0x3 ;  /* 0x0000000e12097291 */ /* 0x000fd2000f8e183f */
[----:B------:R0:W1:Y:S01]  /*2fb0*/  SYNCS.PHASECHK.TRANS64.TRYWAIT P1, [UR9], R229 ;  /* 0x000000e5ff0075a7 */ /* 0x0000620008020149 */
[----:B------:R-:W-:Y:S05]  /*2fc0*/  @!P2 BRA `(.L_x_25) ;  /* 0x000000000004a947 */ /* 0x000fea0003800000 */
[----:B------:R-:W-:Y:S01]  /*2fd0*/  BPT.TRAP 0x1 ;  /* 0x000000040000795c */ /* 0x000fe20000300000 */
.L_x_25:
[----:B-1----:R-:W-:Y:S05]  /*2fe0*/  @P1 BRA `(.L_x_26) ;  /* 0x0000000000081947 */ /* 0x002fea0003800000 */
[----:B------:R-:W1:Y:S02]  /*2ff0*/  SYNCS.PHASECHK.TRANS64.TRYWAIT P1, [UR9], R229 ;  /* 0x000000e5ff0075a7 */ /* 0x000e640008020149 */
[----:B-1----:R-:W-:Y:S05]  /*3000*/  @!P1 BRA `(.L_x_27) ;  /* 0x000000d000ac9947 */ /* 0x002fea0003800000 */
.L_x_26:
[----:B------:R-:W-:Y:S01]  /*3010*/  UIADD3 UR9, UR14, 0xa100, URZ ;  /* 0x0000a1000e097890 */ /* 0x000fe2000fffe03f */
[----:B------:R-:W-:Y:S01]  /*3020*/  WARPGROUP.ARRIVE ;  /* 0x00000000000079c5 */ /* 0x000fe20000000000 */
[----:B------:R-:W-:Y:S02]  /*3030*/  UISETP.NE.AND UP0, UPT, UR7, URZ, UPT ;  /* 0x0000003f0700728c */ /* 0x000fe4000bf05270 */
[----:B------:R-:W-:Y:S02]  /*3040*/  USHF.R.U32.HI UR9, URZ, 0x4, UR9 ;  /* 0x000000043f097899 */ /* 0x000fe40008011609 */
[----:B------:R-:W-:Y:S02]  /*3050*/  USEL UR8, UR8, URZ, !UP0 ;  /* 0x0000003f08087287 */ /* 0x000fe4000c000000 */
[----:B------:R-:W-:Y:S02]  /*3060*/  ULOP3.LUT UR9, UR9, 0x3fff, URZ, 0xc0, !UPT ;  /* 0x00003fff09097892 */ /* 0x000fe4000f8ec03f */
[----:B------:R-:W-:-:S02]  /*3070*/  ULOP3.LUT UR7, UR15, 0x10000, URZ, 0xfc, !UPT ;  /* 0x000100000f077892 */ /* 0x000fc4000f8efc3f */
[----:B------:R-:W-:Y:S02]  /*3080*/  ULOP3.LUT UR9, UR9, 0x10000, URZ, 0xfc, !UPT ;  /* 0x0001000009097892 */ /* 0x000fe4000f8efc3f */
[----:B------:R-:W-:Y:S02]  /*3090*/  UISETP.NE.U32.AND UP0, UPT, UR8, URZ, UPT ;  /* 0x0000003f0800728c */ /* 0x000fe4000bf05070 */
[----:B------:R-:W-:Y:S02]  /*30a0*/  ULEA UR8, UR18, UR7, 0x9 ;  /* 0x0000000712087291 */ /* 0x000fe4000f8e483f */
[----:B------:R-:W-:Y:S01]  /*30b0*/  ULEA UR10, UR18, UR9, 0xa ;  /* 0x00000009120a7291 */ /* 0x000fe2000f8e503f */
[----:B------:R-:W-:Y:S02]  /*30c0*/  UMOV UR11, 0x80000020 ;  /* 0x80000020000b7882 */ /* 0x000fe40000000000 */
[----:B------:R-:W-:Y:S01]  /*30d0*/  UMOV UR9, 0x80000020 ;  /* 0x8000002000097882 */ /* 0x000fe20000000000 */
[----:B------:R-:W-:-:S05]  /*30e0*/  UIADD3 UR6, UR6, 0x2, URZ ;  /* 0x0000000206067890 */ /* 0x000fca000fffe03f */
[----:B------:R-:W-:Y:S01]  /*30f0*/  QGMMA.64x256x32.F32.E4M3.E4M3 R24, gdesc[UR8], R24, UP0 ;  /* 0x03e00000081879f3 */ /* 0x000fe2000bf00818 */
[----:B------:R-:W-:Y:S02]  /*3100*/  UIADD3 UR8, UR8, 0x2, URZ ;  /* 0x0000000208087890 */ /* 0x000fe4000fffe03f */
[----:B------:R-:W-:Y:S01]  /*3110*/  UIADD3 UR10, UR10, 0x2, URZ ;  /* 0x000000020a0a7890 */ /* 0x000fe2000fffe03f */
[----:B------:R-:W-:Y:S01]  /*3120*/  UMOV UR9, 0x80000020 ;  /* 0x8000002000097882 */ /* 0x000fe20000000000 */
[----:B------:R-:W-:Y:S01]  /*3130*/  UMOV UR11, 0x80000020 ;  /* 0x80000020000b7882 */ /* 0x000fe20000000000 */
[----:B------:R-:W-:-:S04]  /*3140*/  UISETP.NE.AND UP0, UPT, UR6, UR24, UPT ;  /* 0x000000180600728c */ /* 0x000fc8000bf05270 */
[----:B------:R-:W-:-:S06]  /*3150*/  USEL UR7, URZ, 0x1, UP0 ;  /* 0x000000013f077887 */ /* 0x000fcc0008000000 */
[----:B------:R-:W-:-:S12]  /*3160*/  ISETP.NE.AND P1, PT, RZ, UR7, PT ;  /* 0x00000007ff007c0c */ /* 0x000fd8000bf25270 */
[----:B------:R-:W-:Y:S03]  /*3170*/  QGMMA.64x256x32.F32.E4M3.E4M3 R24, gdesc[UR8], R24, gsb0 ;  /* 0x03e00000081879f3 */ /* 0x000fe60008000818 */
[----:B------:R-:W-:Y:S02]  /*3180*/  WARPGROUP.DEPBAR.LE gsb0, 0x1 ;  /* 0x00008000000079c5 */ /* 0x000fe40000010100 */
[----:B------:R-:W-:Y:S05]  /*3190*/  @!P1 BRA `(.L_x_28) ;  /* 0x0000000c00809947 */ /* 0x000fea0003800000 */
[----:B------:R-:W-:Y:S02]  /*31a0*/  WARPGROUP.DEPBAR.LE gsb0, 0x0 ;  /* 0x00008000000079c5 */ /* 0x000fe40000010000 */
[----:B------:R-:W-:-:S01]  /*31b0*/  FADD R226, R24, R226 ;  /* 0x000000e218e27221 */ /* 0x000fc20000000000 */
[----:B------:R-:W-:Y:S01]  /*31c0*/  FADD R225, R25, R225 ;  /* 0x000000e119e17221 */ /* 0x000fe20000000000 */
[----:B------:R1:W-:Y:S01]  /*31d0*/  STL [R1+0x8c], R227 ;  /* 0x00008ce301007387 */ /* 0x0003e20000100800 */
[----:B------:R-:W-:-:S01]  /*31e0*/  FADD R224, R26, R224 ;  /* 0x000000e01ae07221 */ /* 0x000fc20000000000 */
[----:B------:R-:W-:Y:S01]  /*31f0*/  FADD R223, R27, R223 ;  /* 0x000000df1bdf7221 */ /* 0x000fe20000000000 */
[----:B------:R-:W-:-:S01]  /*3200*/  FADD R222, R28, R222 ;  /* 0x000000de1cde7221 */ /* 0x000fc20000000000 */
[----:B------:R-:W-:Y:S01]  /*3210*/  FADD R221, R29, R221 ;  /* 0x000000dd1ddd7221 */ /* 0x000fe20000000000 */
[----:B-1----:R-:W3:Y:S04]  /*3220*/  LDL.LU R227, [R1+0x30] ;  /* 0x0000300001e37983 */ /* 0x002ee80000300800 */
[----:B------:R1:W-:Y:S01]  /*3230*/  STL [R1+0x90], R226 ;  /* 0x000090e201007387 */ /* 0x0003e20000100800 */
[----:B------:R-:W-:-:S01]  /*3240*/  FADD R220, R30, R220 ;  /* 0x000000dc1edc7221 */ /* 0x000fc20000000000 */
[----:B------:R-:W-:-:S02]  /*3250*/  FADD R219, R31, R219 ;  /* 0x000000db1fdb7221 */ /* 0x000fc40000000000 */
[----:B-1----:R-:W4:Y:S04]  /*3260*/  LDL.LU R226, [R1+0x2c] ;  /* 0x00002c0001e27983 */ /* 0x002f280000300800 */
[----:B------:R1:W-:Y:S01]  /*3270*/  STL [R1+0x94], R225 ;  /* 0x000094e101007387 */ /* 0x0003e20000100800 */
[----:B------:R-:W-:-:S03]  /*3280*/  FADD R218, R32, R218 ;  /* 0x000000da20da7221 */ /* 0x000fc60000000000 */
[----:B-1----:R-:W2:Y:S04]  /*3290*/  LDL.LU R225, [R1+0x28] ;  /* 0x0000280001e17983 */ /* 0x002ea80000300800 */
        /* <DEDUP_REMOVED lines=9> */
[----:B------:R1:W-:Y:S04]  /*3330*/  STL [R1+0xa4], R221 ;  /* 0x0000a4dd01007387 */ /* 0x0003e80000100800 */
        /* <DEDUP_REMOVED lines=12> */
[----:B-1----:R-:W2:Y:S01]  /*3400*/  LDL.LU R215, [R1] ;  /* 0x0000000001d77983 */ /* 0x002ea20000300800 */
[----:B------:R-:W-:-:S01]  /*3410*/  FADD R214, R36, R214 ;  /* 0x000000d624d67221 */ /* 0x000fc20000000000 */
[----:B------:R-:W-:Y:S01]  /*3420*/  FADD R213, R37, R213 ;  /* 0x000000d525d57221 */ /* 0x000fe20000000000 */
[----:B------:R-:W-:-:S01]  /*3430*/  FADD R212, R38, R212 ;  /* 0x000000d426d47221 */ /* 0x000fc20000000000 */
[----:B------:R-:W-:Y:S01]  /*3440*/  FADD R211, R39, R211 ;  /* 0x000000d327d37221 */ /* 0x000fe20000000000 */
[----:B------:R-:W-:-:S01]  /*3450*/  FADD R210, R40, R210 ;  /* 0x000000d228d27221 */ /* 0x000fc20000000000 */
[----:B------:R-:W-:Y:S01]  /*3460*/  STL [R1+0xc0], R214 ;  /* 0x0000c0d601007387 */ /* 0x000fe20000100800 */
        /* <DEDUP_REMOVED lines=11> */
[----:B------:R1:W-:Y:S01]  /*3520*/  STL [R1+0xcc], R211 ;  /* 0x0000ccd301007387 */ /* 0x0003e20000100800 */
[----:B------:R-:W-:-:S01]  /*3530*/  FADD R200, R50, R200 ;  /* 0x000000c832c87221 */ /* 0x000fc20000000000 */
[----:B------:R-:W-:Y:S01]  /*3540*/  FADD R199, R51, R199 ;  /* 0x000000c733c77221 */ /* 0x000fe20000000000 */
        /* <DEDUP_REMOVED lines=69> */
[----:B-----5:R-:W-:Y:S01]  /*39a0*/  FADD R0, R121, R0 ;  /* 0x0000000079007221 */ /* 0x020fe20000000000 */
[----:B---3--:R-:W-:-:S01]  /*39b0*/  FADD R227, R134, R227 ;  /* 0x000000e386e37221 */ /* 0x008fc20000000000 */
[----:B----4-:R-:W-:Y:S01]  /*39c0*/  FADD R226, R133, R226 ;  /* 0x000000e285e27221 */ /* 0x010fe20000000000 */
[----:B--2---:R-:W-:-:S01]  /*39d0*/  FADD R225, R132, R225 ;  /* 0x000000e184e17221 */ /* 0x004fc20000000000 */
        /* <DEDUP_REMOVED lines=9> */
[----:B------:R-:W-:-:S05]  /*3a70*/  FADD R215, R122, R215 ;  /* 0x000000d77ad77221 */ /* 0x000fca0000000000 */
[----:B------:R2:W-:Y:S04]  /*3a80*/  STL [R1], R215 ;  /* 0x000000d701007387 */ /* 0x0005e80000100800 */
[----:B------:R3:W-:Y:S04]  /*3a90*/  STL [R1+0x4], R216 ;  /* 0x000004d801007387 */ /* 0x0007e80000100800 */
        /* <DEDUP_REMOVED lines=8> */
[----:B-1----:R-:W4:Y:S04]  /*3b20*/  LDL.LU R211, [R1+0x34] ;  /* 0x0000340001d37983 */ /* 0x002f280000300800 */
[----:B------:R1:W-:Y:S04]  /*3b30*/  STL [R1+0x28], R225 ;  /* 0x000028e101007387 */ /* 0x0003e80000100800 */
[----:B------:R-:W4:Y:S04]  /*3b40*/  LDL.LU R212, [R1+0x38] ;  /* 0x0000380001d47983 */ /* 0x000f280000300800 */
[----:B------:R1:W-:Y:S04]  /*3b50*/  STL [R1+0x2c], R226 ;  /* 0x00002ce201007387 */ /* 0x0003e80000100800 */
[----:B------:R-:W4:Y:S04]  /*3b60*/  LDL.LU R213, [R1+0x3c] ;  /* 0x00003c0001d57983 */ /* 0x000f280000300800 */
[----:B------:R1:W-:Y:S04]  /*3b70*/  STL [R1+0x30], R227 ;  /* 0x000030e301007387 */ /* 0x0003e80000100800 */
[----:B------:R-:W4:Y:S04]  /*3b80*/  LDL.LU R214, [R1+0x40] ;  /* 0x0000400001d67983 */ /* 0x000f280000300800 */
[----:B--2---:R-:W2:Y:S04]  /*3b90*/  LDL.LU R215, [R1+0x44] ;  /* 0x0000440001d77983 */ /* 0x004ea80000300800 */
[----:B---3--:R-:W3:Y:S04]  /*3ba0*/  LDL.LU R216, [R1+0x48] ;  /* 0x0000480001d87983 */ /* 0x008ee80000300800 */
[----:B----4-:R-:W4:Y:S04]  /*3bb0*/  LDL.LU R217, [R1+0x4c] ;  /* 0x00004c0001d97983 */ /* 0x010f280000300800 */
[----:B0-----:R-:W4:Y:S04]  /*3bc0*/  LDL.LU R218, [R1+0x50] ;  /* 0x0000500001da7983 */ /* 0x001f280000300800 */
[----:B------:R-:W4:Y:S04]  /*3bd0*/  LDL.LU R219, [R1+0x54] ;  /* 0x0000540001db7983 */ /* 0x000f280000300800 */
[----:B------:R-:W4:Y:S04]  /*3be0*/  LDL.LU R220, [R1+0x58] ;  /* 0x0000580001dc7983 */ /* 0x000f280000300800 */
[----:B------:R-:W4:Y:S04]  /*3bf0*/  LDL.LU R221, [R1+0x5c] ;  /* 0x00005c0001dd7983 */ /* 0x000f280000300800 */
[----:B------:R-:W4:Y:S04]  /*3c00*/  LDL.LU R222, [R1+0x60] ;  /* 0x0000600001de7983 */ /* 0x000f280000300800 */
[----:B------:R-:W4:Y:S04]  /*3c10*/  LDL.LU R223, [R1+0x64] ;  /* 0x0000640001df7983 */ /* 0x000f280000300800 */
[----:B------:R-:W4:Y:S04]  /*3c20*/  LDL.LU R224, [R1+0x68] ;  /* 0x0000680001e07983 */ /* 0x000f280000300800 */
[----:B-1----:R-:W4:Y:S04]  /*3c30*/  LDL.LU R225, [R1+0x6c] ;  /* 0x00006c0001e17983 */ /* 0x002f280000300800 */
[----:B------:R-:W4:Y:S04]  /*3c40*/  LDL.LU R226, [R1+0x70] ;  /* 0x0000700001e27983 */ /* 0x000f280000300800 */
[----:B------:R-:W4:Y:S01]  /*3c50*/  LDL.LU R227, [R1+0x74] ;  /* 0x0000740001e37983 */ /* 0x000f220000300800 */
[----:B------:R-:W-:-:S05]  /*3c60*/  FADD R211, R135, R211 ;  /* 0x000000d387d37221 */ /* 0x000fca0000000000 */
[----:B------:R0:W-:Y:S01]  /*3c70*/  STL [R1+0x34], R211 ;  /* 0x000034d301007387 */ /* 0x0001e20000100800 */
[----:B------:R-:W-:-:S03]  /*3c80*/  FADD R212, R136, R212 ;  /* 0x000000d488d47221 */ /* 0x000fc60000000000 */
[----:B0-----:R1:W5:Y:S01]  /*3c90*/  LDL.LU R211, [R1+0xcc] ;  /* 0x0000cc0001d37983 */ /* 0x0013620000300800 */
[----:B------:R-:W-:-:S03]  /*3ca0*/  FADD R213, R137, R213 ;  /* 0x000000d589d57221 */ /* 0x000fc60000000000 */
[----:B------:R0:W-:Y:S01]  /*3cb0*/  STL [R1+0x38], R212 ;  /* 0x000038d401007387 */ /* 0x0001e20000100800 */
[----:B------:R-:W-:-:S01]  /*3cc0*/  FADD R214, R138, R214 ;  /* 0x000000d68ad67221 */ /* 0x000fc20000000000 */
[----:B--2---:R-:W-:Y:S02]  /*3cd0*/  FADD R215, R139, R215 ;  /* 0x000000d78bd77221 */ /* 0x004fe40000000000 */
[----:B0-----:R1:W5:Y:S01]  /*3ce0*/  LDL.LU R212, [R1+0xc8] ;  /* 0x0000c80001d47983 */ /* 0x0013620000300800 */
[----:B---3--:R-:W-:-:S03]  /*3cf0*/  FADD R216, R140, R216 ;  /* 0x000000d88cd87221 */ /* 0x008fc60000000000 */
[----:B------:R0:W-:Y:S01]  /*3d00*/  STL [R1+0x3c], R213 ;  /* 0x00003cd501007387 */ /* 0x0001e20000100800 */
[----:B----4-:R-:W-:-:S03]  /*3d10*/  FADD R217, R141, R217 ;  /* 0x000000d98dd97221 */ /* 0x010fc60000000000 */
[----:B0-----:R1:W5:Y:S01]  /*3d20*/  LDL.LU R213, [R1+0xc4] ;  /* 0x0000c40001d57983 */ /* 0x0013620000300800 */
[----:B------:R-:W-:-:S03]  /*3d30*/  FADD R218, R142, R218 ;  /* 0x000000da8eda7221 */ /* 0x000fc60000000000 */
[----:B------:R0:W-:Y:S01]  /*3d40*/  STL [R1+0x40], R214 ;  /* 0x000040d601007387 */ /* 0x0001e20000100800 */
[----:B------:R-:W-:-:S01]  /*3d50*/  FADD R219, R143, R219 ;  /* 0x000000db8fdb7221 */ /* 0x000fc20000000000 */
[----:B------:R-:W-:Y:S02]  /*3d60*/  FADD R220, R144, R220 ;  /* 0x000000dc90dc7221 */ /* 0x000fe40000000000 */
[----:B0-----:R1:W5:Y:S04]  /*3d70*/  LDL.LU R214, [R1+0xc0] ;  /* 0x0000c00001d67983 */ /* 0x0013680000300800 */
[----:B------:R0:W-:Y:S01]  /*3d80*/  STL [R1+0x44], R215 ;  /* 0x000044d701007387 */ /* 0x0001e20000100800 */
[----:B------:R-:W-:-:S01]  /*3d90*/  FADD R221, R145, R221 ;  /* 0x000000dd91dd7221 */ /* 0x000fc20000000000 */
[----:B------:R-:W-:-:S02]  /*3da0*/  FADD R222, R146, R222 ;  /* 0x000000de92de7221 */ /* 0x000fc40000000000 */
[----:B0-----:R1:W5:Y:S04]  /*3db0*/  LDL.LU R215, [R1+0xbc] ;  /* 0x0000bc0001d77983 */ /* 0x0013680000300800 */
[----:B------:R0:W-:Y:S01]  /*3dc0*/  STL [R1+0x48], R216 ;  /* 0x000048d801007387 */ /* 0x0001e20000100800 */
[----:B------:R-:W-:-:S03]  /*3dd0*/  FADD R223, R147, R223 ;  /* 0x000000df93df7221 */ /* 0x000fc60000000000 */
        /* <DEDUP_REMOVED lines=13> */
[----:B------:R0:W-:Y:S04]  /*3eb0*/  STL [R1+0x5c], R221 ;  /* 0x00005cdd01007387 */ /* 0x0001e80000100800 */
        /* <DEDUP_REMOVED lines=12> */
[----:B0-----:R1:W5:Y:S01]  /*3f80*/  LDL.LU R227, [R1+0x8c] ;  /* 0x00008c0001e37983 */ /* 0x0013620000300800 */
[----:B------:R-:W-:-:S05]  /*3f90*/  UMOV UR6, URZ ;  /* 0x0000003f00067c82 */ /* 0x000fca0008000000 */
.L_x_28:
[----:B------:R-:W-:Y:S05]  /*3fa0*/  @!P2 BRA `(.L_x_29) ;  /* 0x000000000004a947 */ /* 0x000fea0003800000 */
[----:B------:R-:W-:Y:S01]  /*3fb0*/  BPT.TRAP 0x1 ;  /* 0x000000040000795c */ /* 0x000fe20000300000 */
.L_x_29:
[----:B-----5:R3:W-:Y:S04]  /*3fc0*/  STL [R1+0x8c], R0 ;  /* 0x00008c0001007387 */ /* 0x0207e80000100800 */
[----:B---3--:R-:W3:Y:S01]  /*3fd0*/  LDL R0, [R1+0x78] ;  /* 0x0000780001007983 */ /* 0x008ee20000100800 */
[----:B0-----:R-:W-:-:S05]  /*3fe0*/  IMAD.U32 R229, RZ, RZ, UR23 ;  /* 0x00000017ffe57e24 */ /* 0x001fca000f8e00ff */
[----:B------:R-:W-:-:S05]  /*3ff0*/  @P0 LEA R229, R229, UR14, 0x3 ;  /* 0x0000000ee5e50c11 */ /* 0x000fca000f8e18ff */
[----:B------:R-:W-:Y:S01]  /*4000*/  @P0 VIADD R229, R229, 0x28 ;  /* 0x00000028e5e50836 */ /* 0x000fe20000000000 */
[----:B------:R-:W-:-:S06]  /*4010*/  UISETP.GT.U32.AND UP0, UPT, UR13, 0x1, UPT ;  /* 0x000000010d00788c */ /* 0x000fcc000bf04070 */
[----:B------:R-:W-:Y:S02]  /*4020*/  PLOP3.LUT P1, PT, PT, PT, UP0, 0x80, 0x0 ;  /* 0x000000000000781c */ /* 0x000fe40003f2f008 */
[----:B---3--:R-:W-:Y:S02]  /*4030*/  @P0 PRMT R229, R0, 0x654, R229 ;  /* 0x0000065400e50816 */ /* 0x008fe400000000e5 */
[----:B------:R0:W5:Y:S02]  /*4040*/  LDL.LU R0, [R1+0x8c] ;  /* 0x00008c0001007983 */ /* 0x0001640000300800 */
[----:B------:R0:W-:Y:S07]  /*4050*/  @P0 SYNCS.ARRIVE.TRANS64.RED.A1T0 RZ, [R229+URZ], RZ ;  /* 0x000000ffe5ff09a7 */ /* 0x0001ee000810043f */
[----:B------:R-:W-:Y:S05]  /*4060*/  @P1 BRA `(.L_x_30) ;  /* 0x0000000000041947 */ /* 0x000fea0003800000 */
[----:B------:R-:W-:Y:S01]  /*4070*/  BPT.TRAP 0x1 ;  /* 0x000000040000795c */ /* 0x000fe20000300000 */
.L_x_30:
[----:B------:R-:W-:Y:S01]  /*4080*/  UIADD3 UR18, UR18, 0x1, URZ ;  /* 0x0000000112127890 */ /* 0x000fe2000fffe03f */
[C---:B------:R-:W-:Y:S01]  /*4090*/  ISETP.GT.AND P1, PT, R228.reuse, 0x1, PT ;  /* 0x00000001e400780c */ /* 0x040fe20003f24270 */
[----:B------:R-:W-:Y:S01]  /*40a0*/  UIADD3 UR23, UR23, 0x1, URZ ;  /* 0x0000000117177890 */ /* 0x000fe2000fffe03f */
[----:B------:R-:W-:Y:S01]  /*40b0*/  VIADD R228, R228, 0xffffffff ;  /* 0xffffffffe4e47836 */ /* 0x000fe20000000000 */
[----:B------:R-:W-:Y:S02]  /*40c0*/  UISETP.NE.AND UP0, UPT, UR18, 0x5, UPT ;  /* 0x000000051200788c */ /* 0x000fe4000bf05270 */
[----:B------:R-:W-:Y:S02]  /*40d0*/  UISETP.NE.AND UP1, UPT, UR23, 0x5, UPT ;  /* 0x000000051700788c */ /* 0x000fe4000bf25270 */
[----:B------:R-:W-:Y:S02]  /*40e0*/  USEL UR8, URZ, 0x1, UP0 ;  /* 0x000000013f087887 */ /* 0x000fe40008000000 */
[----:B------:R-:W-:-:S02]  /*40f0*/  USEL UR18, UR18, URZ, UP0 ;  /* 0x0000003f12127287 */ /* 0x000fc40008000000 */
[----:B------:R-:W-:Y:S02]  /*4100*/  USEL UR23, UR23, URZ, UP1 ;  /* 0x0000003f17177287 */ /* 0x000fe40008800000 */
[----:B------:R-:W-:Y:S01]  /*4110*/  LOP3.LUT R227, R227, UR8, RZ, 0x3c, !PT ;  /* 0x00000008e3e37c12 */ /* 0x000fe2000f8e3cff */
[----:B------:R-:W-:Y:S01]  /*4120*/  UMOV UR8, 0x1 ;  /* 0x0000000100087882 */ /* 0x000fe20000000000 */
[----:B------:R-:W-:Y:S08]  /*4130*/  @P1 BRA `(.L_x_31) ;  /* 0xffffffec00781947 */ /* 0x000ff0000383ffff */
.L_x_23:
[----:B------:R-:W-:-:S04]  /*4140*/  UISETP.NE.AND UP0, UPT, UR6, URZ, UPT ;  /* 0x0000003f0600728c */ /* 0x000fc8000bf05270 */
[----:B------:R-:W-:-:S06]  /*4150*/  USEL UR6, URZ, 0x1, !UP0 ;  /* 0x000000013f067887 */ /* 0x000fcc000c000000 */
[----:B------:R-:W-:-:S13]  /*4160*/  ISETP.NE.AND P1, PT, RZ, UR6, PT ;  /* 0x00000006ff007c0c */ /* 0x000fda000bf25270 */
[----:B------:R-:W-:Y:S05]  /*4170*/  @!P1 BRA `(.L_x_32) ;  /* 0x0000000c00dc9947 */ /* 0x000fea0003800000 */
[----:B------:R-:W3:Y:S04]  /*4180*/  LDL.LU R227, [R1+0x74] ;  /* 0x0000740001e37983 */ /* 0x000ee80000300800 */
[----:B---3--:R3:W-:Y:S04]  /*4190*/  STL [R1+0x8c], R227 ;  /* 0x00008ce301007387 */ /* 0x0087e80000100800 */
[----:B---3--:R-:W3:Y:S04]  /*41a0*/  LDL.LU R227, [R1+0x70] ;  /* 0x0000700001e37983 */ /* 0x008ee80000300800 */
        /* <DEDUP_REMOVED lines=55> */
[----:B---3--:R-:W3:Y:S01]  /*4520*/  LDL.LU R227, [R1] ;  /* 0x0000000001e37983 */ /* 0x008ee20000300800 */
[----:B------:R-:W-:-:S02]  /*4530*/  WARPGROUP.DEPBAR.LE gsb0, 0x0 ;  /* 0x00008000000079c5 */ /* 0x000fc40000010000 */
[----:B------:R-:W-:Y:S01]  /*4540*/  FADD R226, R24, R226 ;  /* 0x000000e218e27221 */ /* 0x000fe20000000000 */
        /* <DEDUP_REMOVED lines=96> */
[----:B-----5:R-:W-:Y:S01]  /*4b50*/  FADD R0, R121, R0 ;  /* 0x0000000079007221 */ /* 0x020fe20000000000 */
[----:B---3--:R-:W-:-:S05]  /*4b60*/  FADD R227, R122, R227 ;  /* 0x000000e37ae37221 */ /* 0x008fca0000000000 */
[----:B------:R3:W-:Y:S04]  /*4b70*/  STL [R1], R227 ;  /* 0x000000e301007387 */ /* 0x0007e80000100800 */
[----:B---3--:R-:W3:Y:S02]  /*4b80*/  LDL.LU R227, [R1+0xfc] ;  /* 0x0000fc0001e37983 */ /* 0x008ee40000300800 */
[----:B---3--:R-:W-:-:S05]  /*4b90*/  FADD R227, R123, R227 ;  /* 0x000000e37be37221 */ /* 0x008fca0000000000 */
[----:B------:R3:W-:Y:S04]  /*4ba0*/  STL [R1+0x4], R227 ;  /* 0x000004e301007387 */ /* 0x0007e80000100800 */
        /* <DEDUP_REMOVED lines=83> */
[----:B------:R3:W-:Y:S02]  /*50e0*/  STL [R1+0x74], R227 ;  /* 0x000074e301007387 */ /* 0x0007e40000100800 */
.L_x_32:
[----:B------:R-:W-:Y:S02]  /*50f0*/  WARPGROUP.DEPBAR.LE gsb0, 0x0 ;  /* 0x00008000000079c5 */ /* 0x000fe40000010000 */
[----:B------:R-:W4:Y:S02]  /*5100*/  LDC R24, c[0x0][0x28c] ;  /* 0x0000a300ff187b82 */ /* 0x000f240000000800 */
[----:B----4-:R-:W-:-:S13]  /*5110*/  ISETP.GE.AND P1, PT, R24, 0x1, PT ;  /* 0x000000011800780c */ /* 0x010fda0003f26270 */
[----:B------:R-:W-:Y:S05]  /*5120*/  @!P1 BRA `(.L_x_33) ;  /* 0x00000000005c9947 */ /* 0x000fea0003800000 */
[----:B------:R-:W-:-:S06]  /*5130*/  UISETP.NE.AND UP0, UPT, UR21, 0x3, UPT ;  /* 0x000000031500788c */ /* 0x000fcc000bf05270 */
[----:B------:R-:W-:-:S13]  /*5140*/  PLOP3.LUT P1, PT, PT, PT, UP0, 0x80, 0x0 ;  /* 0x000000000000781c */ /* 0x000fda0003f2f008 */
[----:B------:R-:W-:Y:S05]  /*5150*/  @!P1 BRA `(.L_x_34) ;  /* 0x0000000000049947 */ /* 0x000fea0003800000 */
[----:B------:R-:W-:Y:S01]  /*5160*/  BPT.TRAP 0x1 ;  /* 0x000000040000795c */ /* 0x000fe20000300000 */
.L_x_34:
[----:B------:R-:W-:Y:S04]  /*5170*/  BSSY B0, `(.L_x_35) ;  /* 0x000000e000007945 */ /* 0x000fe80003800000 */
[----:B------:R-:W-:Y:S05]  /*5180*/  @!P0 BRA `(.L_x_36) ;  /* 0x0000000000308947 */ /* 0x000fea0003800000 */
[----:B---3--:R-:W3:Y:S01]  /*5190*/  LDL R227, [R1+0x78] ;  /* 0x0000780001e37983 */ /* 0x008ee20000100800 */
[----:B------:R-:W-:-:S04]  /*51a0*/  UISETP.LT.AND UP0, UPT, UR12, 0x1, UPT ;  /* 0x000000010c00788c */ /* 0x000fc8000bf01270 */
[----:B------:R-:W-:-:S04]  /*51b0*/  USEL UR8, UR12, 0x1, UP0 ;  /* 0x000000010c087887 */ /* 0x000fc80008000000 */
[----:B------:R-:W-:-:S04]  /*51c0*/  UIADD3 UR8, UR5, UR12, -UR8 ;  /* 0x0000000c05087290 */ /* 0x000fc8000fffe808 */
[----:B------:R-:W-:-:S04]  /*51d0*/  UIMAD.WIDE.U32 UR6, UR8, -0x33333333, URZ ;  /* 0xcccccccd080678a5 */ /* 0x000fc8000f8e003f */
[----:B------:R-:W-:-:S04]  /*51e0*/  USHF.R.U32.HI UR6, URZ, 0x2, UR7 ;  /* 0x000000023f067899 */ /* 0x000fc80008011607 */
[----:B------:R-:W-:-:S04]  /*51f0*/  UIMAD UR8, UR6, -0x5, UR8 ;  /* 0xfffffffb060878a4 */ /* 0x000fc8000f8e0208 */
[----:B------:R-:W-:-:S04]  /*5200*/  ULEA UR8, UR8, UR14, 0x3 ;  /* 0x0000000e08087291 */ /* 0x000fc8000f8e183f */
[----:B------:R-:W-:-:S06]  /*5210*/  UIADD3 UR8, UR8, 0x28, URZ ;  /* 0x0000002808087890 */ /* 0x000fcc000fffe03f */
[----:B------:R-:W-:-:S05]  /*5220*/  IMAD.U32 R24, RZ, RZ, UR8 ;  /* 0x00000008ff187e24 */ /* 0x000fca000f8e00ff */
[----:B---3--:R-:W-:-:S04]  /*5230*/  PRMT R24, R227, 0x654, R24 ;  /* 0x00000654e3187816 */ /* 0x008fc80000000018 */
[----:B------:R4:W-:Y:S03]  /*5240*/  SYNCS.ARRIVE.TRANS64.RED.A1T0 RZ, [R24+URZ], RZ ;  /* 0x000000ff18ff79a7 */ /* 0x0009e6000810043f */
.L_x_36:
[----:B------:R-:W-:Y:S05]  /*5250*/  BSYNC B0 ;  /* 0x0000000000007941 */ /* 0x000fea0003800000 */
.L_x_35:
[----:B------:R-:W-:-:S06]  /*5260*/  UISETP.GT.U32.AND UP0, UPT, UR13, 0x1, UPT ;  /* 0x000000010d00788c */ /* 0x000fcc000bf04070 */
[----:B------:R-:W-:-:S13]  /*5270*/  PLOP3.LUT P1, PT, PT, PT, UP0, 0x80, 0x0 ;  /* 0x000000000000781c */ /* 0x000fda0003f2f008 */
[----:B------:R-:W-:Y:S05]  /*5280*/  @P1 BRA `(.L_x_33) ;  /* 0x0000000000041947 */ /* 0x000fea0003800000 */
[----:B------:R-:W-:Y:S01]  /*5290*/  BPT.TRAP 0x1 ;  /* 0x000000040000795c */ /* 0x000fe20000300000 */
.L_x_33:
[----:B------:R0:W-:Y:S01]  /*52a0*/  STL [R1+0x90], R2 ;  /* 0x0000900201007387 */ /* 0x0001e20000100800 */
[----:B------:R-:W1:Y:S01]  /*52b0*/  LDC R28, c[0x0][0x288] ;  /* 0x0000a200ff1c7b82 */ /* 0x000e620000000800 */
[----:B------:R-:W-:Y:S02]  /*52c0*/  UIADD3 UR9, UR12, UR5, URZ ;  /* 0x000000050c097290 */ /* 0x000fe4000fffe03f */
[----:B-----5:R2:W-:Y:S01]  /*52d0*/  STL [R1+0x8c], R0 ;  /* 0x00008c0001007387 */ /* 0x0205e20000100800 */
[----:B------:R-:W-:Y:S01]  /*52e0*/  USHF.R.S32.HI UR10, URZ, 0x1f, UR22 ;  /* 0x0000001f3f0a7899 */ /* 0x000fe20008011416 */
[----:B------:R-:W-:Y:S01]  /*52f0*/  ULDC.64 UR14, c[0x0][0x5d0] ;  /* 0x00017400000e7ab9 */ /* 0x000fe20000000a00 */
[----:B------:R-:W-:Y:S01]  /*5300*/  ULDC UR11, c[0x0][0x284] ;  /* 0x0000a100000b7ab9 */ /* 0x000fe20000000800 */
[----:B0-----:R-:W4:Y:S01]  /*5310*/  S2R R2, SR_TID.X ;  /* 0x0000000000027919 */ /* 0x001f220000002100 */
[----:B--2---:R-:W2:Y:S04]  /*5320*/  LDL.LU R0, [R1+0x84] ;  /* 0x0000840001007983 */ /* 0x004ea80000300800 */
[----:B---3--:R-:W3:Y:S01]  /*5330*/  LDL.LU R227, [R1+0x88] ;  /* 0x0000880001e37983 */ /* 0x008ee20000300800 */
[----:B------:R-:W-:-:S02]  /*5340*/  UISETP.GT.U32.AND UP0, UPT, UR9, 0x4, UPT ;  /* 0x000000040900788c */ /* 0x000fc4000bf04070 */
[----:B------:R-:W-:Y:S01]  /*5350*/  UISETP.GE.U32.AND UP1, UPT, UR12, 0x5, UPT ;  /* 0x000000050c00788c */ /* 0x000fe2000bf26070 */
[--C-:B----4-:R-:W-:Y:S02]  /*5360*/  SHF.R.U32.HI R24, RZ, 0x2, R2.reuse ;  /* 0x00000002ff187819 */ /* 0x110fe40000011602 */
[----:B------:R-:W-:Y:S02]  /*5370*/  LOP3.LUT R26, R2, 0x60, RZ, 0xc0, !PT ;  /* 0x00000060021a7812 */ /* 0x000fe400078ec0ff */
[----:B------:R-:W-:Y:S02]  /*5380*/  SHF.R.U32.HI R27, RZ, 0x7, R2 ;  /* 0x00000007ff1b7819 */ /* 0x000fe40000011602 */
[----:B------:R-:W-:Y:S02]  /*5390*/  LOP3.LUT R25, R24, 0x7, RZ, 0xc0, !PT ;  /* 0x0000000718197812 */ /* 0x000fe400078ec0ff */
[----:B------:R-:W-:Y:S02]  /*53a0*/  SHF.R.U32.HI R26, RZ, 0x1, R26 ;  /* 0x00000001ff1a7819 */ /* 0x000fe4000001161a */
[----:B------:R-:W-:-:S02]  /*53b0*/  LOP3.LUT R24, R27, 0x1, RZ, 0xc0, !PT ;  /* 0x000000011b187812 */ /* 0x000fc400078ec0ff */
[----:B------:R-:W-:-:S03]  /*53c0*/  IADD3 R29, RZ, -R26, -R25 ;  /* 0x8000001aff1d7210 */ /* 0x000fc60007ffe819 */
[C---:B------:R-:W-:Y:S02]  /*53d0*/  IMAD.SHL.U32 R30, R24.reuse, 0x40, RZ ;  /* 0x00000040181e7824 */ /* 0x040fe400078e00ff */
[----:B------:R-:W-:Y:S02]  /*53e0*/  IMAD R29, R24, -0x40, R29 ;  /* 0xffffffc0181d7824 */ /* 0x000fe400078e021d */
[----:B------:R-:W-:Y:S02]  /*53f0*/  IMAD.SHL.U32 R24, R2, 0x2, RZ ;  /* 0x0000000202187824 */ /* 0x000fe400078e00ff */
[----:B--2---:R-:W-:-:S03]  /*5400*/  IMAD.SHL.U32 R35, R0, 0x100, RZ ;  /* 0x0000010000237824 */ /* 0x004fc600078e00ff */
[----:B------:R-:W-:Y:S02]  /*5410*/  LOP3.LUT R32, R24, 0x6, RZ, 0xc0, !PT ;  /* 0x0000000618207812 */ /* 0x000fe400078ec0ff */
[----:B------:R-:W-:Y:S02]  /*5420*/  LOP3.LUT R24, R2, 0x3, RZ, 0xc0, !PT ;  /* 0x0000000302187812 */ /* 0x000fe400078ec0ff */
[----:B------:R0:W5:Y:S01]  /*5430*/  LDL.LU R2, [R1+0x90] ;  /* 0x0000900001027983 */ /* 0x0001620000300800 */
[----:B------:R-:W-:Y:S01]  /*5440*/  PRMT R32, R32, 0x6540, R0 ;  /* 0x0000654020207816 */ /* 0x000fe20000000000 */
[----:B------:R-:W-:Y:S01]  /*5450*/  UIMAD UR5, UR10, UR14, URZ ;  /* 0x0000000e0a0572a4 */ /* 0x000fe2000f8e023f */
[----:B------:R-:W-:Y:S01]  /*5460*/  LOP3.LUT R27, R30, 0x40, R25, 0xe2, !PT ;  /* 0x000000401e1b7812 */ /* 0x000fe200078ee219 */
[----:B------:R0:W5:Y:S01]  /*5470*/  LDL.LU R0, [R1+0x8c] ;  /* 0x00008c0001007983 */ /* 0x0001620000300800 */
[----:B-1----:R-:W-:Y:S01]  /*5480*/  IMAD R34, R24, -0x2, R28 ;  /* 0xfffffffe18227824 */ /* 0x002fe200078e021c */
[----:B------:R-:W-:Y:S01]  /*5490*/  ISETP.GE.AND P1, PT, R35, R28, PT ;  /* 0x0000001c2300720c */ /* 0x000fe20003f26270 */
[----:B---3--:R-:W-:Y:S01]  /*54a0*/  IMAD.SHL.U32 R28, R227, 0x80, RZ ;  /* 0x00000080e31c7824 */ /* 0x008fe200078e00ff */
[----:B------:R-:W-:Y:S01]  /*54b0*/  UISETP.LT.U32.AND UP0, UPT, UR12, 0x5, UP0 ;  /* 0x000000050c00788c */ /* 0x000fe20008701070 */
[----:B------:R-:W-:-:S03]  /*54c0*/  SHF.R.S32.HI R33, RZ, 0x1f, R32 ;  /* 0x0000001fff217819 */ /* 0x000fc60000011420 */
[C---:B------:R-:W-:Y:S01]  /*54d0*/  ISETP.GE.OR P1, PT, R28.reuse, UR11, P1 ;  /* 0x0000000b1c007c0c */ /* 0x040fe20008f26670 */
[----:B------:R-:W-:Y:S01]  /*54e0*/  UIMAD UR8, UR22, UR15, UR5 ;  /* 0x0000000f160872a4 */ /* 0x000fe2000f8e0205 */
[----:B------:R-:W-:Y:S01]  /*54f0*/  IMAD.U32 R25, RZ, RZ, UR14 ;  /* 0x0000000eff197e24 */ /* 0x000fe2000f8e00ff */
[----:B------:R-:W-:Y:S02]  /*5500*/  UIMAD.WIDE.U32 UR6, UR9, -0x33333333, URZ ;  /* 0xcccccccd090678a5 */ /* 0x000fe4000f8e003f */
[----:B------:R-:W-:Y:S01]  /*5510*/  USEL UR5, URZ, 0x1, !UP0 ;  /* 0x000000013f057887 */ /* 0x000fe2000c000000 */
[----:B------:R-:W-:Y:S01]  /*5520*/  IMAD.WIDE.U32 R24, R25, UR22, R32 ;  /* 0x0000001619187c25 */ /* 0x000fe2000f8e0020 */
[----:B------:R-:W-:Y:S02]  /*5530*/  USHF.R.U32.HI UR6, URZ, 0x2, UR7 ;  /* 0x000000023f067899 */ /* 0x000fe40008011607 */
[----:B------:R-:W-:Y:S01]  /*5540*/  ULOP3.LUT UR4, UR4, UR5, URZ, 0x3c, !UPT ;  /* 0x0000000504047292 */ /* 0x000fe2000f8e3c3f */
[----:B------:R-:W-:Y:S01]  /*5550*/  IMAD.WIDE R30, R227, 0x80, RZ ;  /* 0x00000080e31e7825 */ /* 0x000fe200078e02ff */
[----:B------:R-:W-:Y:S01]  /*5560*/  UIMAD UR5, UR6, -0x5, UR9 ;  /* 0xfffffffb060578a4 */ /* 0x000fe2000f8e0209 */
[----:B------:R-:W-:Y:S01]  /*5570*/  IADD3 R38, -R28, UR11, R29 ;  /* 0x0000000b1c267c10 */ /* 0x000fe2000fffe11d */
[----:B------:R-:W-:Y:S01]  /*5580*/  @UP1 ULOP3.LUT UR4, UR4, 0x1, UR6, 0x78, !UPT ;  /* 0x0000000104041892 */ /* 0x000fe2000f8e7806 */
[----:B------:R-:W-:Y:S01]  /*5590*/  VIADD R25, R25, UR8 ;  /* 0x0000000819197c36 */ /* 0x000fe20008000000 */
[----:B------:R-:W-:Y:S01]  /*55a0*/  LOP3.LUT R39, R30, R27, R26, 0xfe, !PT ;  /* 0x0000001b1e277212 */ /* 0x000fe200078efe1a */
[----:B------:R-:W-:-:S02]  /*55b0*/  IMAD.IADD R35, R34, 0x1, -R35 ;  /* 0x0000000122237824 */ /* 0x000fc400078e0a23 */
[----:B------:R-:W-:Y:S01]  /*55c0*/  IMAD.MOV.U32 R34, RZ, RZ, -0x1 ;  /* 0xffffffffff227424 */ /* 0x000fe200078e00ff */
[----:B0-----:R-:W-:Y:S06]  /*55d0*/  @P1 BRA `(.L_x_37) ;  /* 0x0000008c00981947 */ /* 0x001fec0003800000 */
[----:B------:R-:W0:Y:S01]  /*55e0*/  LDC.64 R28, c[0x0][0x5c8] ;  /* 0x00017200ff1c7b82 */ /* 0x000e220000000a00 */
[----:B------:R-:W-:Y:S01]  /*55f0*/  ULDC.64 UR6, c[0x0][0x5c0] ;  /* 0x0001700000067ab9 */ /* 0x000fe20000000a00 */
[----:B------:R-:W-:Y:S01]  /*5600*/  BSSY B0, `(.L_x_37) ;  /* 0x00008e3000007945 */ /* 0x000fe20003800000 */
[-C--:B0-----:R-:W-:Y:S02]  /*5610*/  IMAD R26, R31, R28.reuse, RZ ;  /* 0x0000001c1f1a7224 */ /* 0x081fe400078e02ff */
[----:B------:R-:W-:-:S04]  /*5620*/  IMAD.WIDE.U32 R24, R39, R28, R24 ;  /* 0x0000001c27187225 */ /* 0x000fc800078e0018 */
[----:B------:R-:W-:Y:S01]  /*5630*/  IMAD R27, R39, R29, R26 ;  /* 0x0000001d271b7224 */ /* 0x000fe200078e021a */
[----:B------:R-:W-:Y:S02]  /*5640*/  LEA R26, P1, R28, R24, 0x3 ;  /* 0x000000181c1a7211 */ /* 0x000fe400078218ff */
[----:B------:R-:W-:Y:S01]  /*5650*/  IADD3 R24, P2, R24, UR6, RZ ;  /* 0x0000000618187c10 */ /* 0x000fe2000ff5e0ff */
[----:B------:R-:W-:Y:S01]  /*5660*/  IMAD.IADD R27, R25, 0x1, R27 ;  /* 0x00000001191b7824 */ /* 0x000fe200078e021b */
[----:B------:R-:W-:-:S04]  /*5670*/  IADD3 R26, P4, R26, UR6, RZ ;  /* 0x000000061a1a7c10 */ /* 0x000fc8000ff9e0ff */
[----:B------:R-:W-:Y:S02]  /*5680*/  LEA.HI.X R28, R28, R27, R29, 0x3, P1 ;  /* 0x0000001b1c1c7211 */ /* 0x000fe400008f1c1d */
[----:B------:R-:W-:Y:S02]  /*5690*/  FSETP.NEU.AND P1, PT, RZ, UR19, PT ;  /* 0x00000013ff007c0b */ /* 0x000fe4000bf2d000 */
[----:B------:R-:W-:Y:S02]  /*56a0*/  IADD3.X R25, R27, UR7, RZ, P2, !PT ;  /* 0x000000071b197c10 */ /* 0x000fe400097fe4ff */
[----:B------:R-:W-:-:S09]  /*56b0*/  IADD3.X R27, R28, UR7, RZ, P4, !PT ;  /* 0x000000071c1b7c10 */ /* 0x000fd2000a7fe4ff */
[----:B------:R-:W-:Y:S05]  /*56c0*/  @!P1 BRA `(.L_x_38) ;  /* 0x0000006800d89947 */ /* 0x000fea0003800000 */
[----:B------:R-:W-:Y:S01]  /*56d0*/  ULDC.64 UR8, c[0x0][0x5b8] ;  /* 0x00016e0000087ab9 */ /* 0x000fe20000000a00 */
[----:B------:R-:W-:Y:S01]  /*56e0*/  ISETP.GE.AND P1, PT, R38, 0x1, PT ;  /* 0x000000012600780c */ /* 0x000fe20003f26270 */
[----:B------:R-:W-:Y:S02]  /*56f0*/  UIMAD UR6, UR10, UR8, URZ ;  /* 0x000000080a0672a4 */ /* 0x000fe4000f8e023f */
[----:B------:R-:W-:Y:S01]  /*5700*/  IMAD.U32 R29, RZ, RZ, UR8 ;  /* 0x00000008ff1d7e24 */ /* 0x000fe2000f8e00ff */
[----:B------:R-:W-:Y:S01]  /*5710*/  BSSY B1, `(.L_x_39) ;  /* 0x000000f000017945 */ /* 0x000fe20003800000 */
[----:B------:R-:W-:Y:S01]  /*5720*/  ISETP.LT.OR P5, PT, R35, 0x1, !P1 ;  /* 0x000000012300780c */ /* 0x000fe20004fa1670 */
[----:B------:R-:W-:Y:S02]  /*5730*/  UIMAD UR6, UR22, UR9, UR6 ;  /* 0x00000009160672a4 */ /* 0x000fe4000f8e0206 */
[----:B------:R-:W-:Y:S01]  /*5740*/  IMAD.WIDE.U32 R32, R29, UR22, R32 ;  /* 0x000000161d207c25 */ /* 0x000fe2000f8e0020 */
[----:B------:R-:W-:-:S03]  /*5750*/  ULDC.64 UR8, c[0x0][0x5a8] ;  /* 0x00016a0000087ab9 */ /* 0x000fc60000000a00 */
[----:B------:R-:W-:Y:S01]  /*5760*/  VIADD R33, R33, UR6 ;  /* 0x0000000621217c36 */ /* 0x000fe20008000000 */
[----:B------:R-:W-:Y:S02]  /*5770*/  ULDC.64 UR6, c[0x0][0x5b0] ;  /* 0x00016c0000067ab9 */ /* 0x000fe40000000a00 */
[----:B------:R-:W-:Y:S02]  /*5780*/  IMAD R36, R31, UR6, RZ ;  /* 0x000000061f247c24 */ /* 0x000fe4000f8e02ff */
[----:B------:R-:W-:-:S04]  /*5790*/  IMAD.WIDE.U32 R28, R39, UR6, R32 ;  /* 0x00000006271c7c25 */ /* 0x000fc8000f8e0020 */
[--C-:B------:R-:W-:Y:S01]  /*57a0*/  IMAD R37, R39, UR7, R36.reuse ;  /* 0x0000000727257c24 */ /* 0x100fe2000f8e0224 */
[----:B------:R-:W-:Y:S02]  /*57b0*/  IADD3 R28, P2, R28, UR8, RZ ;  /* 0x000000081c1c7c10 */ /* 0x000fe4000ff5e0ff */
[----:B------:R-:W-:Y:S02]  /*57c0*/  PRMT R36, RZ, 0x7610, R36 ;  /* 0x00007610ff247816 */ /* 0x000fe40000000024 */
[----:B------:R-:W-:Y:S01]  /*57d0*/  IADD3.X R29, R29, UR9, R37, P2, !PT ;  /* 0x000000091d1d7c10 */ /* 0x000fe200097fe425 */
[----:B------:R-:W-:Y:S08]  /*57e0*/  @P5 BRA `(.L_x_40) ;  /* 0x0000000000045947 */ /* 0x000ff00003800000 */
[----:B------:R0:W5:Y:S02]  /*57f0*/  LDG.E.U8 R36, desc[UR16][R28.64] ;  /* 0x000000101c247981 */ /* 0x000164000c1e1100 */
.L_x_40:
[----:B------:R-:W-:Y:S05]  /*5800*/  BSYNC B1 ;  /* 0x0000000000017941 */ /* 0x000fea0003800000 */
.L_x_39:
[----:B-----5:R-:W-:Y:S01]  /*5810*/  LOP3.LUT R36, R36, 0xff, RZ, 0xc0, !PT ;  /* 0x000000ff24247812 */ /* 0x020fe200078ec0ff */
[----:B------:R-:W-:Y:S01]  /*5820*/  BSSY B1, `(.L_x_41) ;  /* 0x000000b000017945 */ /* 0x000fe20003800000 */
[----:B------:R-:W-:Y:S02]  /*5830*/  ISETP.LT.OR P4, PT, R35, 0x2, !P1 ;  /* 0x000000022300780c */ /* 0x000fe40004f81670 */
[----:B------:R-:W-:-:S05]  /*5840*/  F2FP.F16.E4M3.UNPACK_B R36, R36 ;  /* 0x00000024ff24723e */ /* 0x000fca00020006ff */
[----:B------:R-:W-:-:S05]  /*5850*/  HADD2.F32 R36, -RZ, R36.H0_H0 ;  /* 0x20000024ff247230 */ /* 0x000fca0000004100 */
[----:B------:R-:W-:Y:S01]  /*5860*/  FMUL R37, R36, UR19 ;  /* 0x0000001324257c20 */ /* 0x000fe20008400000 */
[----:B------:R-:W-:-:S03]  /*5870*/  PRMT R36, RZ, 0x7610, R36 ;  /* 0x00007610ff247816 */ /* 0x000fc60000000024 */
[----:B------:R-:W-:-:S05]  /*5880*/  FFMA R37, R226, UR20, R37 ;  /* 0x00000014e2257c23 */ /* 0x000fca0008000025 */
[----:B------:R-:W-:-:S05]  /*5890*/  F2FP.SATFINITE.E4M3.F32.PACK_AB_MERGE_C R37, RZ, R37, RZ ;  /* 0x00000025ff25723e */ /* 0x000fca00048070ff */
[----:B------:R1:W-:Y:S01]  /*58a0*/  @!P5 STG.E.U8 desc[UR16][R24.64], R37 ;  /* 0x000000251800d986 */ /* 0x0003e2000c101110 */
[----:B------:R-:W-:Y:S05]  /*58b0*/  @P4 BRA `(.L_x_42) ;  /* 0x0000000000044947 */ /* 0x000fea0003800000 */
[----:B------:R2:W5:Y:S02]  /*58c0*/  LDG.E.U8 R36, desc[UR16][R28.64+0x1] ;  /* 0x000001101c247981 */ /* 0x000564000c1e1100 */
.L_x_42:
[----:B------:R-:W-:Y:S05]  /*58d0*/  BSYNC B1 ;  /* 0x0000000000017941 */ /* 0x000fea0003800000 */
.L_x_41:
[----:B-----5:R-:W-:Y:S01]  /*58e0*/  LOP3.LUT R36, R36, 0xff, RZ, 0xc0, !PT ;  /* 0x000000ff24247812 */ /* 0x020fe200078ec0ff */
[----:B------:R-:W-:Y:S01]  /*58f0*/  BSSY B1, `(.L_x_43) ;  /* 0x0000013000017945 */ /* 0x000fe20003800000 */
[----:B-1----:R-:W-:Y:S02]  /*5900*/  IADD3 R37, P2, R39, 0x8, RZ ;  /* 0x0000000827257810 */ /* 0x002fe40007f5e0ff */
[----:B------:R-:W-:-:S03]  /*5910*/  F2FP.F16.E4M3.UNPACK_B R36, R36 ;  /* 0x00000024ff24723e */ /* 0x000fc600020006ff */
[----:B------:R-:W-:Y:S01]  /*5920*/  IMAD.X R30, RZ, RZ, R31, P2 ;  /* 0x000000ffff1e7224 */ /* 0x000fe200010e061f */
[----:B------:R-:W-:Y:S01]  /*5930*/  ISETP.GE.AND P2, PT, R38, 0x9, PT ;  /* 0x000000092600780c */ /* 0x000fe20003f46270 */
[----:B------:R-:W-:Y:S02]  /*5940*/  HADD2.F32 R36, -RZ, R36.H0_H0 ;  /* 0x20000024ff247230 */ /* 0x000fe40000004100 */
[----:B------:R-:W-:Y:S01]  /*5950*/  IMAD R30, R30, UR6, RZ ;  /* 0x000000061e1e7c24 */ /* 0x000fe2000f8e02ff */
[----:B------:R-:W-:Y:S01]  /*5960*/  ISETP.LT.OR P5, PT, R35, 0x1, !P2 ;  /* 0x000000012300780c */ /* 0x000fe200057a1670 */
[----:B------:R-:W-:-:S04]  /*5970*/  IMAD.WIDE.U32 R32, R37, UR6, R32 ;  /* 0x0000000625207c25 */ /* 0x000fc8000f8e0020 */
[----:B------:R-:W-:Y:S01]  /*5980*/  FMUL R36, R36, UR19 ;  /* 0x0000001324247c20 */ /* 0x000fe20008400000 */
[----:B------:R-:W-:-:S03]  /*5990*/  IMAD R37, R37, UR7, R30 ;  /* 0x0000000725257c24 */ /* 0x000fc6000f8e021e */
[----:B------:R-:W-:Y:S01]  /*59a0*/  FFMA R36, R225, UR20, R36 ;  /* 0x00000014e1247c23 */ /* 0x000fe20008000024 */
[----:B------:R-:W-:Y:S02]  /*59b0*/  IADD3 R30, P6, R32, UR8, RZ ;  /* 0x00000008201e7c10 */ /* 0x000fe4000ffde0ff */
[----:B------:R-:W-:Y:S02]  /*59c0*/  PRMT R32, RZ, 0x7610, R32 ;  /* 0x00007610ff207816 */ /* 0x000fe40000000020 */
[----:B------:R-:W-:Y:S02]  /*59d0*/  F2FP.SATFINITE.E4M3.F32.PACK_AB_MERGE_C R39, RZ, R36, RZ ;  /* 0x00000024ff27723e */ /* 0x000fe400048070ff */
[----:B------:R-:W-:-:S03]  /*59e0*/  IADD3.X R31, R33, UR9, R37, P6, !PT ;  /* 0x00000009211f7c10 */ /* 0x000fc6000b7fe425 */
[----:B------:R1:W-:Y:S01]  /*59f0*/  @!P4 STG.E.U8 desc[UR16][R24.64+0x1], R39 ;  /* 0x000001271800c986 */ /* 0x0003e2000c101110 */
[----:B------:R-:W-:Y:S05]  /*5a00*/  @P5 BRA `(.L_x_44) ;  /* 0x0000000000045947 */ /* 0x000fea0003800000 */
[----:B------:R3:W5:Y:S02]  /*5a10*/  LDG.E.U8 R32, desc[UR16][R30.64] ;  /* 0x000000101e207981 */ /* 0x000764000c1e1100 */
.L_x_44:
[----:B------:R-:W-:Y:S05]  /*5a20*/  BSYNC B1 ;  /* 0x0000000000017941 */ /* 0x000fea0003800000 */
.L_x_43:
        /* <DEDUP_REMOVED lines=12> */
.L_x_46:
[----:B------:R-:W-:Y:S05]  /*5af0*/  BSYNC B1 ;  /* 0x0000000000017941 */ /* 0x000fea0003800000 */
.L_x_45:
[----:B-----5:R-:W-:Y:S01]  /*5b00*/  LOP3.LUT R32, R32, 0xff, RZ, 0xc0, !PT ;  /* 0x000000ff20207812 */ /* 0x020fe200078ec0ff */
[----:B------:R-:W-:Y:S01]  /*5b10*/  BSSY B1, `(.L_x_47) ;  /* 0x000000b000017945 */ /* 0x000fe20003800000 */
[----:B------:R-:W-:Y:S02]  /*5b20*/  ISETP.LT.OR P5, PT, R35, 0x9, !P1 ;  /* 0x000000092300780c */ /* 0x000fe40004fa1670 */
[----:B------:R-:W-:-:S05]  /*5b30*/  F2FP.F16.E4M3.UNPACK_B R32, R32 ;  /* 0x00000020ff20723e */ /* 0x000fca00020006ff */
[----:B------:R-:W-:-:S05]  /*5b40*/  HADD2.F32 R32, -RZ, R32.H0_H0 ;  /* 0x20000020ff207230 */ /* 0x000fca0000004100 */
[----:B------:R-:W-:-:S04]  /*5b50*/  FMUL R32, R32, UR19 ;  /* 0x0000001320207c20 */ /* 0x000fc80008400000 */
[----:B------:R-:W-:-:S05]  /*5b60*/  FFMA R32, R223, UR20, R32 ;  /* 0x00000014df207c23 */ /* 0x000fca0008000020 */
[----:B----4-:R-:W-:Y:S02]  /*5b70*/  F2FP.SATFINITE.E4M3.F32.PACK_AB_MERGE_C R33, RZ, R32, RZ ;  /* 0x00000020ff21723e */ /* 0x010fe400048070ff */
[----:B------:R-:W-:-:S03]  /*5b80*/  PRMT R32, RZ, 0x7610, R32 ;  /* 0x00007610ff207816 */ /* 0x000fc60000000020 */
[----:B------:R4:W-:Y:S01]  /*5b90*/  @!P4 STG.E.U8 desc[UR16][R26.64+0x1], R33 ;  /* 0x000001211a00c986 */ /* 0x0009e2000c101110 */
[----:B------:R-:W-:Y:S05]  /*5ba0*/  @P5 BRA `(.L_x_48) ;  /* 0x0000000000045947 */ /* 0x000fea0003800000 */
[----:B------:R0:W5:Y:S02]  /*5bb0*/  LDG.E.U8 R32, desc[UR16][R28.64+0x8] ;  /* 0x000008101c207981 */ /* 0x000164000c1e1100 */
.L_x_48:
[----:B------:R-:W-:Y:S05]  /*5bc0*/  BSYNC B1 ;  /* 0x0000000000017941 */ /* 0x000fea0003800000 */
.L_x_47:
[----:B-----5:R-:W-:Y:S01]  /*5bd0*/  LOP3.LUT R32, R32, 0xff, RZ, 0xc0, !PT ;  /* 0x000000ff20207812 */ /* 0x020fe200078ec0ff */
[----:B------:R-:W-:Y:S01]  /*5be0*/  BSSY B1, `(.L_x_49) ;  /* 0x000000b000017945 */ /* 0x000fe20003800000 */
[----:B------:R-:W-:Y:S02]  /*5bf0*/  ISETP.LT.OR P4, PT, R35, 0xa, !P1 ;  /* 0x0000000a2300780c */ /* 0x000fe40004f81670 */
[----:B------:R-:W-:-:S05]  /*5c00*/  F2FP.F16.E4M3.UNPACK_B R32, R32 ;  /* 0x00000020ff20723e */ /* 0x000fca00020006ff */
[----:B------:R-:W-:-:S05]  /*5c10*/  HADD2.F32 R32, -RZ, R32.H0_H0 ;  /* 0x20000020ff207230 */ /* 0x000fca0000004100 */
[----:B----4-:R-:W-:Y:S01]  /*5c20*/  FMUL R33, R32, UR19 ;  /* 0x0000001320217c20 */ /* 0x010fe20008400000 */
[----:B------:R-:W-:-:S03]  /*5c30*/  PRMT R32, RZ, 0x7610, R32 ;  /* 0x00007610ff207816 */ /* 0x000fc60000000020 */
[----:B------:R-:W-:-:S05]  /*5c40*/  FFMA R33, R222, UR20, R33 ;  /* 0x00000014de217c23 */ /* 0x000fca0008000021 */
[----:B------:R-:W-:-:S05]  /*5c50*/  F2FP.SATFINITE.E4M3.F32.PACK_AB_MERGE_C R33, RZ, R33, RZ ;  /* 0x00000021ff21723e */ /* 0x000fca00048070ff */
[----:B------:R4:W-:Y:S01]  /*5c60*/  @!P5 STG.E.U8 desc[UR16][R24.64+0x8], R33 ;  /* 0x000008211800d986 */ /* 0x0009e2000c101110 */
[----:B------:R-:W-:Y:S05]  /*5c70*/  @P4 BRA `(.L_x_50) ;  /* 0x0000000000044947 */ /* 0x000fea0003800000 */
[----:B------:R0:W5:Y:S02]  /*5c80*/  LDG.E.U8 R32, desc[UR16][R28.64+0x9] ;  /* 0x000009101c207981 */ /* 0x000164000c1e1100 */
.L_x_50:
[----:B------:R-:W-:Y:S05]  /*5c90*/  BSYNC B1 ;  /* 0x0000000000017941 */ /* 0x000fea0003800000 */
.L_x_49:
        /* <DEDUP_REMOVED lines=12> */
.L_x_52:
[----:B------:R-:W-:Y:S05]  /*5d60*/  BSYNC B1 ;  /* 0x0000000000017941 */ /* 0x000fea0003800000 */
.L_x_51:
        /* <DEDUP_REMOVED lines=12> */
.L_x_54:
[----:B------:R-:W-:Y:S05]  /*5e30*/  BSYNC B1 ;  /* 0x0000000000017941 */ /* 0x000fea0003800000 */
.L_x_53:
        /* <DEDUP_REMOVED lines=12> */
.L_x_56:
[----:B------:R-:W-:Y:S05]  /*5f00*/  BSYNC B1 ;  /* 0x0000000000017941 */ /* 0x000fea0003800000 */
.L_x_55:
        /* <DEDUP_REMOVED lines=12> */
.L_x_58:
[----:B------:R-:W-:Y:S05]  /*5fd0*/  BSYNC B1 ;  /* 0x0000000000017941 */ /* 0x000fea0003800000 */
.L_x_57:
        /* <DEDUP_REMOVED lines=12> */
.L_x_60:
[----:B------:R-:W-:Y:S05]  /*60a0*/  BSYNC B1 ;  /* 0x0000000000017941 */ /* 0x000fea0003800000 */
.L_x_59:
        /* <DEDUP_REMOVED lines=12> */
.L_x_62:
[----:B------:R-:W-:Y:S05]  /*6170*/  BSYNC B1 ;  /* 0x0000000000017941 */ /* 0x000fea0003800000 */
.L_x_61:
        /* <DEDUP_REMOVED lines=12> */
.L_x_64:
[----:B------:R-:W-:Y:S05]  /*6240*/  BSYNC B1 ;  /* 0x0000000000017941 */ /* 0x000fea0003800000 */
.L_x_63:
        /* <DEDUP_REMOVED lines=12> */
.L_x_66:
[----:B------:R-:W-:Y:S05]  /*6310*/  BSYNC B1 ;  /* 0x0000000000017941 */ /* 0x000fea0003800000 */
.L_x_65:
        /* <DEDUP_REMOVED lines=12> */
.L_x_68:
[----:B------:R-:W-:Y:S05]  /*63e0*/  BSYNC B1 ;  /* 0x0000000000017941 */ /* 0x000fea0003800000 */
.L_x_67:
        /* <DEDUP_REMOVED lines=12> */
.L_x_70:
[----:B------:R-:W-:Y:S05]  /*64b0*/  BSYNC B1 ;  /* 0x0000000000017941 */ /* 0x000fea0003800000 */
.L_x_69:
        /* <DEDUP_REMOVED lines=12> */
.L_x_72:
[----:B------:R-:W-:Y:S05]  /*6580*/  BSYNC B1 ;  /* 0x0000000000017941 */ /* 0x000fea0003800000 */
.L_x_71:
        /* <DEDUP_REMOVED lines=12> */
.L_x_74:
[----:B------:R-:W-:Y:S05]  /*6650*/  BSYNC B1 ;  /* 0x0000000000017941 */ /* 0x000fea0003800000 */
.L_x_73:
        /* <DEDUP_REMOVED lines=12> */
.L_x_76:
[----:B------:R-:W-:Y:S05]  /*6720*/  BSYNC B1 ;  /* 0x0000000000017941 */ /* 0x000fea0003800000 */
.L_x_75:
        /* <DEDUP_REMOVED lines=12> */
.L_x_78:
[----:B------:R-:W-:Y:S05]  /*67f0*/  BSYNC B1 ;  /* 0x0000000000017941 */ /* 0x000fea0003800000 */
.L_x_77:
        /* <DEDUP_REMOVED lines=12> */
.L_x_80:
[----:B------:R-:W-:Y:S05]  /*68c0*/  BSYNC B1 ;  /* 0x0000000000017941 */ /* 0x000fea0003800000 */
.L_x_79:
        /* <DEDUP_REMOVED lines=12> */
.L_x_82:
[----:B------:R-:W-:Y:S05]  /*6990*/  BSYNC B1 ;  /* 0x0000000000017941 */ /* 0x000fea0003800000 */
.L_x_81:
        /* <DEDUP_REMOVED lines=12> */
.L_x_84:
[----:B------:R-:W-:Y:S05]  /*6a60*/  BSYNC B1 ;  /* 0x0000000000017941 */ /* 0x000fea0003800000 */
.L_x_83:
        /* <DEDUP_REMOVED lines=12> */
.L_x_86:
[----:B------:R-:W-:Y:S05]  /*6b30*/  BSYNC B1 ;  /* 0x0000000000017941 */ /* 0x000fea0003800000 */
.L_x_85:
        /* <DEDUP_REMOVED lines=12> */
.L_x_88:
[----:B------:R-:W-:Y:S05]  /*6c00*/  BSYNC B1 ;  /* 0x0000000000017941 */ /* 0x000fea0003800000 */
.L_x_87:
        /* <DEDUP_REMOVED lines=12> */
.L_x_90:
[----:B------:R-:W-:Y:S05]  /*6cd0*/  BSYNC B1 ;  /* 0x0000000000017941 */ /* 0x000fea0003800000 */
.L_x_89:
        /* <DEDUP_REMOVED lines=12> */
.L_x_92:
[----:B------:R-:W-:Y:S05]  /*6da0*/  BSYNC B1 ;  /* 0x0000000000017941 */ /* 0x000fea0003800000 */
.L_x_91:
        /* <DEDUP_REMOVED lines=12> */
.L_x_94:
[----:B------:R-:W-:Y:S05]  /*6e70*/  BSYNC B1 ;  /* 0x0000000000017941 */ /* 0x000fea0003800000 */
.L_x_93:
        /* <DEDUP_REMOVED lines=12> */
.L_x_96:
[----:B------:R-:W-:Y:S05]  /*6f40*/  BSYNC B1 ;  /* 0x0000000000017941 */ /* 0x000fea0003800000 */
.L_x_95:
        /* <DEDUP_REMOVED lines=12> */
.L_x_98:
[----:B------:R-:W-:Y:S05]  /*7010*/  BSYNC B1 ;  /* 0x0000000000017941 */ /* 0x000fea0003800000 */
.L_x_97:
        /* <DEDUP_REMOVED lines=12> */
.L_x_100:
[----:B------:R-:W-:Y:S05]  /*70e0*/  BSYNC B1 ;  /* 0x0000000000017941 */ /* 0x000fea0003800000 */
.L_x_99:
        /* <DEDUP_REMOVED lines=12> */
.L_x_102:
[----:B------:R-:W-:Y:S05]  /*71b0*/  BSYNC B1 ;  /* 0x0000000000017941 */ /* 0x000fea0003800000 */
.L_x_101:
        /* <DEDUP_REMOVED lines=12> */
.L_x_104:
[----:B------:R-:W-:Y:S05]  /*7280*/  BSYNC B1 ;  /* 0x0000000000017941 */ /* 0x000fea0003800000 */
.L_x_103:
        /* <DEDUP_REMOVED lines=12> */
.L_x_106:
[----:B------:R-:W-:Y:S05]  /*7350*/  BSYNC B1 ;  /* 0x0000000000017941 */ /* 0x000fea0003800000 */
.L_x_105:
        /* <DEDUP_REMOVED lines=12> */
.L_x_108:
[----:B------:R-:W-:Y:S05]  /*7420*/  BSYNC B1 ;  /* 0x0000000000017941 */ /* 0x000fea0003800000 */
.L_x_107:
        /* <DEDUP_REMOVED lines=12> */
.L_x_110:
[----:B------:R-:W-:Y:S05]  /*74f0*/  BSYNC B1 ;  /* 0x0000000000017941 */ /* 0x000fea0003800000 */
.L_x_109:
        /* <DEDUP_REMOVED lines=12> */
.L_x_112:
[----:B------:R-:W-:Y:S05]  /*75c0*/  BSYNC B1 ;  /* 0x0000000000017941 */ /* 0x000fea0003800000 */
.L_x_111:
        /* <DEDUP_REMOVED lines=12> */
.L_x_114:
[----:B------:R-:W-:Y:S05]  /*7690*/  BSYNC B1 ;  /* 0x0000000000017941 */ /* 0x000fea0003800000 */
.L_x_113:
        /* <DEDUP_REMOVED lines=12> */
.L_x_116:
[----:B------:R-:W-:Y:S05]  /*7760*/  BSYNC B1 ;  /* 0x0000000000017941 */ /* 0x000fea0003800000 */
.L_x_115:
        /* <DEDUP_REMOVED lines=12> */
.L_x_118:
[----:B------:R-:W-:Y:S05]  /*7830*/  BSYNC B1 ;  /* 0x0000000000017941 */ /* 0x000fea0003800000 */
.L_x_117:
        /* <DEDUP_REMOVED lines=12> */
.L_x_120:
[----:B------:R-:W-:Y:S05]  /*7900*/  BSYNC B1 ;  /* 0x0000000000017941 */ /* 0x000fea0003800000 */
.L_x_119:
        /* <DEDUP_REMOVED lines=12> */
.L_x_122:
[----:B------:R-:W-:Y:S05]  /*79d0*/  BSYNC B1 ;  /* 0x0000000000017941 */ /* 0x000fea0003800000 */
.L_x_121:
        /* <DEDUP_REMOVED lines=12> */
.L_x_124:
[----:B------:R-:W-:Y:S05]  /*7aa0*/  BSYNC B1 ;  /* 0x0000000000017941 */ /* 0x000fea0003800000 */
.L_x_123:
        /* <DEDUP_REMOVED lines=12> */
.L_x_126:
[----:B------:R-:W-:Y:S05]  /*7b70*/  BSYNC B1 ;  /* 0x0000000000017941 */ /* 0x000fea0003800000 */
.L_x_125:
        /* <DEDUP_REMOVED lines=12> */
.L_x_128:
[----:B------:R-:W-:Y:S05]  /*7c40*/  BSYNC B1 ;  /* 0x0000000000017941 */ /* 0x000fea0003800000 */
.L_x_127:
        /* <DEDUP_REMOVED lines=12> */
.L_x_130:
[----:B------:R-:W-:Y:S05]  /*7d10*/  BSYNC B1 ;  /* 0x0000000000017941 */ /* 0x000fea0003800000 */
.L_x_129:
        /* <DEDUP_REMOVED lines=12> */
.L_x_132:
[----:B------:R-:W-:Y:S05]  /*7de0*/  BSYNC B1 ;  /* 0x0000000000017941 */ /* 0x000fea0003800000 */
.L_x_131:
        /* <DEDUP_REMOVED lines=12> */
.L_x_134:
[----:B------:R-:W-:Y:S05]  /*7eb0*/  BSYNC B1 ;  /* 0x0000000000017941 */ /* 0x000fea0003800000 */
.L_x_133:
        /* <DEDUP_REMOVED lines=12> */
.L_x_136:
[----:B------:R-:W-:Y:S05]  /*7f80*/  BSYNC B1 ;  /* 0x0000000000017941 */ /* 0x000fea0003800000 */
.L_x_135:
        /* <DEDUP_REMOVED lines=12> */
.L_x_138:
[----:B------:R-:W-:Y:S05]  /*8050*/  BSYNC B1 ;  /* 0x0000000000017941 */ /* 0x000fea0003800000 */
.L_x_137:
        /* <DEDUP_REMOVED lines=12> */
.L_x_140:
[----:B------:R-:W-:Y:S05]  /*8120*/  BSYNC B1 ;  /* 0x0000000000017941 */ /* 0x000fea0003800000 */
.L_x_139:
        /* <DEDUP_REMOVED lines=12> */
.L_x_142:
[----:B------:R-:W-:Y:S05]  /*81f0*/  BSYNC B1 ;  /* 0x0000000000017941 */ /* 0x000fea0003800000 */
.L_x_141:
        /* <DEDUP_REMOVED lines=12> */
.L_x_144:
[----:B------:R-:W-:Y:S05]  /*82c0*/  BSYNC B1 ;  /* 0x0000000000017941 */ /* 0x000fea0003800000 */
.L_x_143:
        /* <DEDUP_REMOVED lines=12> */
.L_x_146:
[----:B------:R-:W-:Y:S05]  /*8390*/  BSYNC B1 ;  /* 0x0000000000017941 */ /* 0x000fea0003800000 */
.L_x_145:
        /* <DEDUP_REMOVED lines=12> */
.L_x_148:
[----:B------:R-:W-:Y:S05]  /*8460*/  BSYNC B1 ;  /* 0x0000000000017941 */ /* 0x000fea0003800000 */
.L_x_147:
        /* <DEDUP_REMOVED lines=12> */
.L_x_150:
[----:B------:R-:W-:Y:S05]  /*8530*/  BSYNC B1 ;  /* 0x0000000000017941 */ /* 0x000fea0003800000 */
.L_x_149:
        /* <DEDUP_REMOVED lines=12> */
.L_x_152:
[----:B------:R-:W-:Y:S05]  /*8600*/  BSYNC B1 ;  /* 0x0000000000017941 */ /* 0x000fea0003800000 */
.L_x_151:
        /* <DEDUP_REMOVED lines=12> */
.L_x_154:
[----:B------:R-:W-:Y:S05]  /*86d0*/  BSYNC B1 ;  /* 0x0000000000017941 */ /* 0x000fea0003800000 */
.L_x_153:
        /* <DEDUP_REMOVED lines=12> */
.L_x_156:
[----:B------:R-:W-:Y:S05]  /*87a0*/  BSYNC B1 ;  /* 0x0000000000017941 */ /* 0x000fea0003800000 */
.L_x_155:
        /* <DEDUP_REMOVED lines=12> */
.L_x_158:
[----:B------:R-:W-:Y:S05]  /*8870*/  BSYNC B1 ;  /* 0x0000000000017941 */ /* 0x000fea0003800000 */
.L_x_157:
        /* <DEDUP_REMOVED lines=12> */
.L_x_160:
[----:B------:R-:W-:Y:S05]  /*8940*/  BSYNC B1 ;  /* 0x0000000000017941 */ /* 0x000fea0003800000 */
.L_x_159:
        /* <DEDUP_REMOVED lines=12> */
.L_x_162:
[----:B------:R-:W-:Y:S05]  /*8a10*/  BSYNC B1 ;  /* 0x0000000000017941 */ /* 0x000fea0003800000 */
.L_x_161:
        /* <DEDUP_REMOVED lines=12> */
.L_x_164:
[----:B------:R-:W-:Y:S05]  /*8ae0*/  BSYNC B1 ;  /* 0x0000000000017941 */ /* 0x000fea0003800000 */
.L_x_163:
        /* <DEDUP_REMOVED lines=12> */
.L_x_166:
[----:B------:R-:W-:Y:S05]  /*8bb0*/  BSYNC B1 ;  /* 0x0000000000017941 */ /* 0x000fea0003800000 */
.L_x_165:
        /* <DEDUP_REMOVED lines=12> */
.L_x_168:
[----:B------:R-:W-:Y:S05]  /*8c80*/  BSYNC B1 ;  /* 0x0000000000017941 */ /* 0x000fea0003800000 */
.L_x_167:
        /* <DEDUP_REMOVED lines=12> */
.L_x_170:
[----:B------:R-:W-:Y:S05]  /*8d50*/  BSYNC B1 ;  /* 0x0000000000017941 */ /* 0x000fea0003800000 */
.L_x_169:
        /* <DEDUP_REMOVED lines=12> */
.L_x_172:
[----:B------:R-:W-:Y:S05]  /*8e20*/  BSYNC B1 ;  /* 0x0000000000017941 */ /* 0x000fea0003800000 */
.L_x_171:
        /* <DEDUP_REMOVED lines=12> */
.L_x_174:
[----:B------:R-:W-:Y:S05]  /*8ef0*/  BSYNC B1 ;  /* 0x0000000000017941 */ /* 0x000fea0003800000 */
.L_x_173:
        /* <DEDUP_REMOVED lines=12> */
.L_x_176:
[----:B------:R-:W-:Y:S05]  /*8fc0*/  BSYNC B1 ;  /* 0x0000000000017941 */ /* 0x000fea0003800000 */
.L_x_175:
        /* <DEDUP_REMOVED lines=12> */
.L_x_178:
[----:B------:R-:W-:Y:S05]  /*9090*/  BSYNC B1 ;  /* 0x0000000000017941 */ /* 0x000fea0003800000 */
.L_x_177:
        /* <DEDUP_REMOVED lines=12> */
.L_x_180:
[----:B------:R-:W-:Y:S05]  /*9160*/  BSYNC B1 ;  /* 0x0000000000017941 */ /* 0x000fea0003800000 */
.L_x_179:
        /* <DEDUP_REMOVED lines=12> */
.L_x_182:
[----:B------:R-:W-:Y:S05]  /*9230*/  BSYNC B1 ;  /* 0x0000000000017941 */ /* 0x000fea0003800000 */
.L_x_181:
        /* <DEDUP_REMOVED lines=12> */
.L_x_184:
[----:B------:R-:W-:Y:S05]  /*9300*/  BSYNC B1 ;  /* 0x0000000000017941 */ /* 0x000fea0003800000 */
.L_x_183:
        /* <DEDUP_REMOVED lines=12> */
.L_x_186:
[----:B------:R-:W-:Y:S05]  /*93d0*/  BSYNC B1 ;  /* 0x0000000000017941 */ /* 0x000fea0003800000 */
.L_x_185:
        /* <DEDUP_REMOVED lines=12> */
.L_x_188:
[----:B------:R-:W-:Y:S05]  /*94a0*/  BSYNC B1 ;  /* 0x0000000000017941 */ /* 0x000fea0003800000 */
.L_x_187:
        /* <DEDUP_REMOVED lines=12> */
.L_x_190:
[----:B------:R-:W-:Y:S05]  /*9570*/  BSYNC B1 ;  /* 0x0000000000017941 */ /* 0x000fea0003800000 */
.L_x_189:
[----:B-----5:R-:W-:Y:S01]  /*9580*/  LOP3.LUT R32, R32, 0xff, RZ, 0xc0, !PT ;  /* 0x000000ff20207812 */ /* 0x020fe200078ec0ff */
[----:B------:R-:W-:Y:S01]  /*9590*/  BSSY B1, `(.L_x_191) ;  /* 0x000000b000017945 */ /* 0x000fe20003800000 */
[----:B------:R-:W-:Y:S02]  /*95a0*/  ISETP.LT.OR P5, PT, R35, 0x99, !P1 ;  /* 0x000000992300780c */ /* 0x000fe40004fa1670 */
[----:B------:R-:W-:-:S05]  /*95b0*/  F2FP.F16.E4M3.UNPACK_B R32, R32 ;  /* 0x00000020ff20723e */ /* 0x000fca00020006ff */
[----:B------:R-:W-:-:S05]  /*95c0*/  HADD2.F32 R32, -RZ, R32.H0_H0 ;  /* 0x20000020ff207230 */ /* 0x000fca0000004100 */
[----:B------:R-:W-:-:S04]  /*95d0*/  FMUL R32, R32, UR19 ;  /* 0x0000001320207c20 */ /* 0x000fc80008400000 */
[----:B------:R-:W-:Y:S01]  /*95e0*/  FFMA R32, R23, UR20, R32 ;  /* 0x0000001417207c23 */ /* 0x000fe20008000020 */
[----:B------:R-:W-:-:S04]  /*95f0*/  PRMT R23, RZ, 0x7610, R23 ;  /* 0x00007610ff177816 */ /* 0x000fc80000000017 */
[----:B----4-:R-:W-:-:S05]  /*9600*/  F2FP.SATFINITE.E4M3.F32.PACK_AB_MERGE_C R33, RZ, R32, RZ ;  /* 0x00000020ff21723e */ /* 0x010fca00048070ff */
[----:B------:R4:W-:Y:S01]  /*9610*/  @!P4 STG.E.U8 desc[UR16][R26.64+0x91], R33 ;  /* 0x000091211a00c986 */ /* 0x0009e2000c101110 */
[----:B------:R-:W-:Y:S05]  /*9620*/  @P5 BRA `(.L_x_192) ;  /* 0x0000000000045947 */ /* 0x000fea0003800000 */
[----:B------:R0:W5:Y:S02]  /*9630*/  LDG.E.U8 R23, desc[UR16][R28.64+0x98] ;  /* 0x000098101c177981 */ /* 0x000164000c1e1100 */
.L_x_192:
[----:B------:R-:W-:Y:S05]  /*9640*/  BSYNC B1 ;  /* 0x0000000000017941 */ /* 0x000fea0003800000 */
.L_x_191:
        /* <DEDUP_REMOVED lines=8> */
[----:B------:R-:W-:-:S05]  /*96d0*/  F2FP.SATFINITE.E4M3.F32.PACK_AB_MERGE_C R23, RZ, R23, RZ ;  /* 0x00000017ff17723e */ /* 0x000fca00048070ff */
[----:B------:R0:W-:Y:S01]  /*96e0*/  @!P5 STG.E.U8 desc[UR16][R24.64+0x98], R23 ;  /* 0x000098171800d986 */ /* 0x0001e2000c101110 */
[----:B------:R-:W-:Y:S05]  /*96f0*/  @P4 BRA `(.L_x_194) ;  /* 0x0000000000044947 */ /* 0x000fea0003800000 */
[----:B------:R0:W5:Y:S02]  /*9700*/  LDG.E.U8 R22, desc[UR16][R28.64+0x99] ;  /* 0x000099101c167981 */ /* 0x000164000c1e1100 */
.L_x_194:
[----:B------:R-:W-:Y:S05]  /*9710*/  BSYNC B1 ;  /* 0x0000000000017941 */ /* 0x000fea0003800000 */
.L_x_193:
        /* <DEDUP_REMOVED lines=8> */
[----:B0-----:R-:W-:-:S05]  /*97a0*/  F2FP.SATFINITE.E4M3.F32.PACK_AB_MERGE_C R23, RZ, R22, RZ ;  /* 0x00000016ff17723e */ /* 0x001fca00048070ff */
[----:B------:R0:W-:Y:S01]  /*97b0*/  @!P4 STG.E.U8 desc[UR16][R24.64+0x99], R23 ;  /* 0x000099171800c986 */ /* 0x0001e2000c101110 */
[----:B------:R-:W-:Y:S05]  /*97c0*/  @P5 BRA `(.L_x_196) ;  /* 0x0000000000045947 */ /* 0x000fea0003800000 */
[----:B------:R0:W5:Y:S02]  /*97d0*/  LDG.E.U8 R21, desc[UR16][R30.64+0x98] ;  /* 0x000098101e157981 */ /* 0x000164000c1e1100 */
.L_x_196:
[----:B------:R-:W-:Y:S05]  /*97e0*/  BSYNC B1 ;  /* 0x0000000000017941 */ /* 0x000fea0003800000 */
.L_x_195:
        /* <DEDUP_REMOVED lines=12> */
.L_x_198:
[----:B------:R-:W-:Y:S05]  /*98b0*/  BSYNC B1 ;  /* 0x0000000000017941 */ /* 0x000fea0003800000 */
.L_x_197:
        /* <DEDUP_REMOVED lines=12> */
.L_x_200:
[----:B------:R-:W-:Y:S05]  /*9980*/  BSYNC B1 ;  /* 0x0000000000017941 */ /* 0x000fea0003800000 */
.L_x_199:
        /* <DEDUP_REMOVED lines=12> */
.L_x_202:
[----:B------:R-:W-:Y:S05]  /*9a50*/  BSYNC B1 ;  /* 0x0000000000017941 */ /* 0x000fea0003800000 */
.L_x_201:
        /* <DEDUP_REMOVED lines=12> */
.L_x_204:
[----:B------:R-:W-:Y:S05]  /*9b20*/  BSYNC B1 ;  /* 0x0000000000017941 */ /* 0x000fea0003800000 */
.L_x_203:
        /* <DEDUP_REMOVED lines=12> */
.L_x_206:
[----:B------:R-:W-:Y:S05]  /*9bf0*/  BSYNC B1 ;  /* 0x0000000000017941 */ /* 0x000fea0003800000 */
.L_x_205:
        /* <DEDUP_REMOVED lines=12> */
.L_x_208:
[----:B------:R-:W-:Y:S05]  /*9cc0*/  BSYNC B1 ;  /* 0x0000000000017941 */ /* 0x000fea0003800000 */
.L_x_207:
        /* <DEDUP_REMOVED lines=12> */
.L_x_210:
[----:B------:R-:W-:Y:S05]  /*9d90*/  BSYNC B1 ;  /* 0x0000000000017941 */ /* 0x000fea0003800000 */
.L_x_209:
        /* <DEDUP_REMOVED lines=12> */
.L_x_212:
[----:B------:R-:W-:Y:S05]  /*9e60*/  BSYNC B1 ;  /* 0x0000000000017941 */ /* 0x000fea0003800000 */
.L_x_211:
        /* <DEDUP_REMOVED lines=12> */
.L_x_214:
[----:B------:R-:W-:Y:S05]  /*9f30*/  BSYNC B1 ;  /* 0x0000000000017941 */ /* 0x000fea0003800000 */
.L_x_213:
        /* <DEDUP_REMOVED lines=12> */
.L_x_216:
[----:B------:R-:W-:Y:S05]  /*a000*/  BSYNC B1 ;  /* 0x0000000000017941 */ /* 0x000fea0003800000 */
.L_x_215:
        /* <DEDUP_REMOVED lines=12> */
.L_x_218:
[----:B------:R-:W-:Y:S05]  /*a0d0*/  BSYNC B1 ;  /* 0x0000000000017941 */ /* 0x000fea0003800000 */
.L_x_217:
        /* <DEDUP_REMOVED lines=12> */
.L_x_220:
[----:B------:R-:W-:Y:S05]  /*a1a0*/  BSYNC B1 ;  /* 0x0000000000017941 */ /* 0x000fea0003800000 */
.L_x_219:
        /* <DEDUP_REMOVED lines=12> */
.L_x_222:
[----:B------:R-:W-:Y:S05]  /*a270*/  BSYNC B1 ;  /* 0x0000000000017941 */ /* 0x000fea0003800000 */
.L_x_221:
        /* <DEDUP_REMOVED lines=12> */
.L_x_224:
[----:B------:R-:W-:Y:S05]  /*a340*/  BSYNC B1 ;  /* 0x0000000000017941 */ /* 0x000fea0003800000 */
.L_x_223:
        /* <DEDUP_REMOVED lines=12> */
.L_x_226:
[----:B------:R-:W-:Y:S05]  /*a410*/  BSYNC B1 ;  /* 0x0000000000017941 */ /* 0x000fea0003800000 */
.L_x_225:
        /* <DEDUP_REMOVED lines=12> */
.L_x_228:
[----:B------:R-:W-:Y:S05]  /*a4e0*/  BSYNC B1 ;  /* 0x0000000000017941 */ /* 0x000fea0003800000 */
.L_x_227:
        /* <DEDUP_REMOVED lines=12> */
.L_x_230:
[----:B------:R-:W-:Y:S05]  /*a5b0*/  BSYNC B1 ;  /* 0x0000000000017941 */ /* 0x000fea0003800000 */
.L_x_229:
        /* <DEDUP_REMOVED lines=12> */
.L_x_232:
[----:B------:R-:W-:Y:S05]  /*a680*/  BSYNC B1 ;  /* 0x0000000000017941 */ /* 0x000fea0003800000 */
.L_x_231:
        /* <DEDUP_REMOVED lines=12> */
.L_x_234:
[----:B------:R-:W-:Y:S05]  /*a750*/  BSYNC B1 ;  /* 0x0000000000017941 */ /* 0x000fea0003800000 */
.L_x_233:
[----:B-----5:R-:W-:Y:S01]  /*a760*/  LOP3.LUT R2, R2, 0xff, RZ, 0xc0, !PT ;  /* 0x000000ff02027812 */ /* 0x020fe200078ec0ff */
[----:B------:R-:W-:Y:S01]  /*a770*/  BSSY B1, `(.L_x_235) ;  /* 0x000000b000017945 */ /* 0x000fe20003800000 */
[----:B------:R-:W-:Y:S02]  /*a780*/  ISETP.LT.OR P5, PT, R35, 0xc1, !P2 ;  /* 0x000000c12300780c */ /* 0x000fe400057a1670 */
[----:B------:R-:W-:-:S05]  /*a790*/  F2FP.F16.E4M3.UNPACK_B R2, R2 ;  /* 0x00000002ff02723e */ /* 0x000fca00020006ff */
[----:B------:R-:W-:-:S05]  /*a7a0*/  HADD2.F32 R2, -RZ, R2.H0_H0 ;  /* 0x20000002ff027230 */ /* 0x000fca0000004100 */
[----:B0-----:R-:W-:-:S04]  /*a7b0*/  FMUL R3, R2, UR19 ;  /* 0x0000001302037c20 */ /* 0x001fc80008400000 */
[----:B------:R-:W-:Y:S01]  /*a7c0*/  FFMA R3, R0, UR20, R3 ;  /* 0x0000001400037c23 */ /* 0x000fe20008000003 */
[----:B------:R-:W-:-:S04]  /*a7d0*/  PRMT R0, RZ, 0x7610, R0 ;  /* 0x00007610ff007816 */ /* 0x000fc80000000000 */
[----:B------:R-:W-:-:S05]  /*a7e0*/  F2FP.SATFINITE.E4M3.F32.PACK_AB_MERGE_C R3, RZ, R3, RZ ;  /* 0x00000003ff03723e */ /* 0x000fca00048070ff */
[----:B------:R0:W-:Y:S01]  /*a7f0*/  @!P4 STG.E.U8 desc[UR16][R24.64+0xc1], R3 ;  /* 0x0000c1031800c986 */ /* 0x0001e2000c101110 */
[----:B------:R-:W-:Y:S05]  /*a800*/  @P5 BRA `(.L_x_236) ;  /* 0x0000000000045947 */ /* 0x000fea0003800000 */
[----:B------:R0:W5:Y:S02]  /*a810*/  LDG.E.U8 R0, desc[UR16][R30.64+0xc0] ;  /* 0x0000c0101e007981 */ /* 0x000164000c1e1100 */
.L_x_236:
[----:B------:R-:W-:Y:S05]  /*a820*/  BSYNC B1 ;  /* 0x0000000000017941 */ /* 0x000fea0003800000 */
.L_x_235:
[----:B------:R-:W2:Y:S01]  /*a830*/  LDL.LU R2, [R1] ;  /* 0x0000000001027983 */ /* 0x000ea20000300800 */
[----:B-----5:R-:W-:Y:S01]  /*a840*/  LOP3.LUT R0, R0, 0xff, RZ, 0xc0, !PT ;  /* 0x000000ff00007812 */ /* 0x020fe200078ec0ff */
[----:B------:R-:W-:Y:S01]  /*a850*/  BSSY B1, `(.L_x_237) ;  /* 0x000000b000017945 */ /* 0x000fe20003800000 */
[----:B------:R-:W-:Y:S02]  /*a860*/  ISETP.LT.OR P4, PT, R35, 0xc2, !P2 ;  /* 0x000000c22300780c */ /* 0x000fe40005781670 */
[----:B------:R-:W-:-:S05]  /*a870*/  F2FP.F16.E4M3.UNPACK_B R0, R0 ;  /* 0x00000000ff00723e */ /* 0x000fca00020006ff */
[----:B------:R-:W-:-:S05]  /*a880*/  HADD2.F32 R0, -RZ, R0.H0_H0 ;  /* 0x20000000ff007230 */ /* 0x000fca0000004100 */
[----:B------:R-:W-:-:S04]  /*a890*/  FMUL R0, R0, UR19 ;  /* 0x0000001300007c20 */ /* 0x000fc80008400000 */
[----:B--2---:R-:W-:-:S05]  /*a8a0*/  FFMA R0, R2, UR20, R0 ;  /* 0x0000001402007c23 */ /* 0x004fca0008000000 */
[----:B0-----:R-:W-:Y:S02]  /*a8b0*/  F2FP.SATFINITE.E4M3.F32.PACK_AB_MERGE_C R3, RZ, R0, RZ ;  /* 0x00000000ff03723e */ /* 0x001fe400048070ff */
[----:B------:R-:W-:-:S03]  /*a8c0*/  PRMT R0, RZ, 0x7610, R0 ;  /* 0x00007610ff007816 */ /* 0x000fc60000000000 */
[----:B------:R0:W-:Y:S01]  /*a8d0*/  @!P5 STG.E.U8 desc[UR16][R26.64+0xc0], R3 ;  /* 0x0000c0031a00d986 */ /* 0x0001e2000c101110 */
[----:B------:R-:W-:Y:S05]  /*a8e0*/  @P4 BRA `(.L_x_238) ;  /* 0x0000000000044947 */ /* 0x000fea0003800000 */
[----:B------:R2:W5:Y:S02]  /*a8f0*/  LDG.E.U8 R0, desc[UR16][R30.64+0xc1] ;  /* 0x0000c1101e007981 */ /* 0x000564000c1e1100 */
.L_x_238:
[----:B------:R-:W-:Y:S05]  /*a900*/  BSYNC B1 ;  /* 0x0000000000017941 */ /* 0x000fea0003800000 */
.L_x_237:
[----:B------:R-:W3:Y:S01]  /*a910*/  LDL.LU R2, [R1+0x4] ;  /* 0x0000040001027983 */ /* 0x000ee20000300800 */
[----:B-----5:R-:W-:Y:S01]  /*a920*/  LOP3.LUT R0, R0, 0xff, RZ, 0xc0, !PT ;  /* 0x000000ff00007812 */ /* 0x020fe200078ec0ff */
[----:B------:R-:W-:Y:S01]  /*a930*/  BSSY B1, `(.L_x_239) ;  /* 0x000000b000017945 */ /* 0x000fe20003800000 */
[----:B------:R-:W-:Y:S02]  /*a940*/  ISETP.LT.OR P5, PT, R35, 0xc9, !P1 ;  /* 0x000000c92300780c */ /* 0x000fe40004fa1670 */
[----:B------:R-:W-:-:S05]  /*a950*/  F2FP.F16.E4M3.UNPACK_B R0, R0 ;  /* 0x00000000ff00723e */ /* 0x000fca00020006ff */
[----:B------:R-:W-:-:S05]  /*a960*/  HADD2.F32 R0, -RZ, R0.H0_H0 ;  /* 0x20000000ff007230 */ /* 0x000fca0000004100 */
[----:B------:R-:W-:-:S04]  /*a970*/  FMUL R0, R0, UR19 ;  /* 0x0000001300007c20 */ /* 0x000fc80008400000 */
[----:B---3--:R-:W-:-:S05]  /*a980*/  FFMA R0, R2, UR20, R0 ;  /* 0x0000001402007c23 */ /* 0x008fca0008000000 */
[----:B0-----:R-:W-:Y:S02]  /*a990*/  F2FP.SATFINITE.E4M3.F32.PACK_AB_MERGE_C R3, RZ, R0, RZ ;  /* 0x00000000ff03723e */ /* 0x001fe400048070ff */
[----:B------:R-:W-:-:S03]  /*a9a0*/  PRMT R0, RZ, 0x7610, R0 ;  /* 0x00007610ff007816 */ /* 0x000fc60000000000 */
[----:B------:R0:W-:Y:S01]  /*a9b0*/  @!P4 STG.E.U8 desc[UR16][R26.64+0xc1], R3 ;  /* 0x0000c1031a00c986 */ /* 0x0001e2000c101110 */
[----:B------:R-:W-:Y:S05]  /*a9c0*/  @P5 BRA `(.L_x_240) ;  /* 0x0000000000045947 */ /* 0x000fea0003800000 */
[----:B------:R3:W5:Y:S02]  /*a9d0*/  LDG.E.U8 R0, desc[UR16][R28.64+0xc8] ;  /* 0x0000c8101c007981 */ /* 0x000764000c1e1100 */
.L_x_240:
[----:B------:R-:W-:Y:S05]  /*a9e0*/  BSYNC B1 ;  /* 0x0000000000017941 */ /* 0x000fea0003800000 */
.L_x_239:
[----:B------:R-:W2:Y:S01]  /*a9f0*/  LDL.LU R2, [R1+0x8] ;  /* 0x0000080001027983 */ /* 0x000ea20000300800 */
        /* <DEDUP_REMOVED lines=12> */
.L_x_242:
[----:B------:R-:W-:Y:S05]  /*aac0*/  BSYNC B1 ;  /* 0x0000000000017941 */ /* 0x000fea0003800000 */
.L_x_241:
        /* <DEDUP_REMOVED lines=13> */
.L_x_244:
[----:B------:R-:W-:Y:S05]  /*aba0*/  BSYNC B1 ;  /* 0x0000000000017941 */ /* 0x000fea0003800000 */
.L_x_243:
        /* <DEDUP_REMOVED lines=13> */
.L_x_246:
[----:B------:R-:W-:Y:S05]  /*ac80*/  BSYNC B1 ;  /* 0x0000000000017941 */ /* 0x000fea0003800000 */
.L_x_245:
        /* <DEDUP_REMOVED lines=13> */
.L_x_248:
[----:B------:R-:W-:Y:S05]  /*ad60*/  BSYNC B1 ;  /* 0x0000000000017941 */ /* 0x000fea0003800000 */
.L_x_247:
        /* <DEDUP_REMOVED lines=13> */
.L_x_250:
[----:B------:R-:W-:Y:S05]  /*ae40*/  BSYNC B1 ;  /* 0x0000000000017941 */ /* 0x000fea0003800000 */
.L_x_249:
        /* <DEDUP_REMOVED lines=13> */
.L_x_252:
[----:B------:R-:W-:Y:S05]  /*af20*/  BSYNC B1 ;  /* 0x0000000000017941 */ /* 0x000fea0003800000 */
.L_x_251:
        /* <DEDUP_REMOVED lines=13> */
.L_x_254:
[----:B------:R-:W-:Y:S05]  /*b000*/  BSYNC B1 ;  /* 0x0000000000017941 */ /* 0x000fea0003800000 */
.L_x_253:
        /* <DEDUP_REMOVED lines=13> */
.L_x_256:
[----:B------:R-:W-:Y:S05]  /*b0e0*/  BSYNC B1 ;  /* 0x0000000000017941 */ /* 0x000fea0003800000 */
.L_x_255:
        /* <DEDUP_REMOVED lines=13> */
.L_x_258:
[----:B------:R-:W-:Y:S05]  /*b1c0*/  BSYNC B1 ;  /* 0x0000000000017941 */ /* 0x000fea0003800000 */
.L_x_257:
        /* <DEDUP_REMOVED lines=13> */
.L_x_260:
[----:B------:R-:W-:Y:S05]  /*b2a0*/  BSYNC B1 ;  /* 0x0000000000017941 */ /* 0x000fea0003800000 */
.L_x_259:
        /* <DEDUP_REMOVED lines=13> */
.L_x_262:
[----:B------:R-:W-:Y:S05]  /*b380*/  BSYNC B1 ;  /* 0x0000000000017941 */ /* 0x000fea0003800000 */
.L_x_261:
        /* <DEDUP_REMOVED lines=13> */
.L_x_264:
[----:B------:R-:W-:Y:S05]  /*b460*/  BSYNC B1 ;  /* 0x0000000000017941 */ /* 0x000fea0003800000 */
.L_x_263:
        /* <DEDUP_REMOVED lines=13> */
.L_x_266:
[----:B------:R-:W-:Y:S05]  /*b540*/  BSYNC B1 ;  /* 0x0000000000017941 */ /* 0x000fea0003800000 */
.L_x_265:
        /* <DEDUP_REMOVED lines=13> */
.L_x_268:
[----:B------:R-:W-:Y:S05]  /*b620*/  BSYNC B1 ;  /* 0x0000000000017941 */ /* 0x000fea0003800000 */
.L_x_267:
        /* <DEDUP_REMOVED lines=13> */
.L_x_270:
[----:B------:R-:W-:Y:S05]  /*b700*/  BSYNC B1 ;  /* 0x0000000000017941 */ /* 0x000fea0003800000 */
.L_x_269:
        /* <DEDUP_REMOVED lines=13> */
.L_x_272:
[----:B------:R-:W-:Y:S05]  /*b7e0*/  BSYNC B1 ;  /* 0x0000000000017941 */ /* 0x000fea0003800000 */
.L_x_271:
        /* <DEDUP_REMOVED lines=13> */
.L_x_274:
[----:B------:R-:W-:Y:S05]  /*b8c0*/  BSYNC B1 ;  /* 0x0000000000017941 */ /* 0x000fea0003800000 */
.L_x_273:
        /* <DEDUP_REMOVED lines=13> */
.L_x_276:
[----:B------:R-:W-:Y:S05]  /*b9a0*/  BSYNC B1 ;  /* 0x0000000000017941 */ /* 0x000fea0003800000 */
.L_x_275:
        /* <DEDUP_REMOVED lines=13> */
.L_x_278:
[----:B------:R-:W-:Y:S05]  /*ba80*/  BSYNC B1 ;  /* 0x0000000000017941 */ /* 0x000fea0003800000 */
.L_x_277:
        /* <DEDUP_REMOVED lines=13> */
.L_x_280:
[----:B------:R-:W-:Y:S05]  /*bb60*/  BSYNC B1 ;  /* 0x0000000000017941 */ /* 0x000fea0003800000 */
.L_x_279:
        /* <DEDUP_REMOVED lines=13> */
.L_x_282:
[----:B------:R-:W-:Y:S05]  /*bc40*/  BSYNC B1 ;  /* 0x0000000000017941 */ /* 0x000fea0003800000 */
.L_x_281:
        /* <DEDUP_REMOVED lines=13> */
.L_x_284:
[----:B------:R-:W-:Y:S05]  /*bd20*/  BSYNC B1 ;  /* 0x0000000000017941 */ /* 0x000fea0003800000 */
.L_x_283:
        /* <DEDUP_REMOVED lines=13> */
.L_x_286:
[----:B------:R-:W-:Y:S05]  /*be00*/  BSYNC B1 ;  /* 0x0000000000017941 */ /* 0x000fea0003800000 */
.L_x_285:
        /* <DEDUP_REMOVED lines=13> */
.L_x_288:
[----:B------:R-:W-:Y:S05]  /*bee0*/  BSYNC B1 ;  /* 0x0000000000017941 */ /* 0x000fea0003800000 */
.L_x_287:
        /* <DEDUP_REMOVED lines=13> */
.L_x_290:
[----:B------:R-:W-:Y:S05]  /*bfc0*/  BSYNC B1 ;  /* 0x0000000000017941 */ /* 0x000fea0003800000 */
.L_x_289:
        /* <DEDUP_REMOVED lines=13> */
.L_x_292:
[----:B------:R-:W-:Y:S05]  /*c0a0*/  BSYNC B1 ;  /* 0x0000000000017941 */ /* 0x000fea0003800000 */
.L_x_291:
        /* <DEDUP_REMOVED lines=13> */
.L_x_294:
[----:B------:R-:W-:Y:S05]  /*c180*/  BSYNC B1 ;  /* 0x0000000000017941 */ /* 0x000fea0003800000 */
.L_x_293:
[----:B------:R-:W-:Y:S05]  /*c190*/  @P2 BRA `(.L_x_295) ;  /* 0x0000002000a42947 */ /* 0x000fea0003800000 */
[----:B------:R-:W2:Y:S01]  /*c1a0*/  LDL.LU R2, [R1+0x74] ;  /* 0x0000740001027983 */ /* 0x000ea20000300800 */
[----:B-----5:R-:W-:-:S04]  /*c1b0*/  LOP3.LUT R0, R0, 0xff, RZ, 0xc0, !PT ;  /* 0x000000ff00007812 */ /* 0x020fc800078ec0ff */
[----:B------:R-:W-:-:S05]  /*c1c0*/  F2FP.F16.E4M3.UNPACK_B R0, R0 ;  /* 0x00000000ff00723e */ /* 0x000fca00020006ff */
[----:B------:R-:W-:-:S05]  /*c1d0*/  HADD2.F32 R0, -RZ, R0.H0_H0 ;  /* 0x20000000ff007230 */ /* 0x000fca0000004100 */
[----:B------:R-:W-:-:S04]  /*c1e0*/  FMUL R0, R0, UR19 ;  /* 0x0000001300007c20 */ /* 0x000fc80008400000 */
[----:B--2---:R-:W-:-:S05]  /*c1f0*/  FFMA R0, R2, UR20, R0 ;  /* 0x0000001402007c23 */ /* 0x004fca0008000000 */
[----:B0-----:R-:W-:-:S05]  /*c200*/  F2FP.SATFINITE.E4M3.F32.PACK_AB_MERGE_C R3, RZ, R0, RZ ;  /* 0x00000000ff03723e */ /* 0x001fca00048070ff */
[----:B------:R0:W-:Y:S01]  /*c210*/  STG.E.U8 desc[UR16][R26.64+0xf9], R3 ;  /* 0x0000f9031a007986 */ /* 0x0001e2000c101110 */
[----:B------:R-:W-:Y:S05]  /*c220*/  BRA `(.L_x_295) ;  /* 0x0000002000807947 */ /* 0x000fea0003800000 */
.L_x_38:
[C---:B------:R-:W-:Y:S01]  /*c230*/  ISETP.GE.AND P2, PT, R38.reuse, 0x1, PT ;  /* 0x000000012600780c */ /* 0x040fe20003f46270 */
[----:B------:R-:W2:Y:S01]  /*c240*/  LDL.LU R227, [R1+0x14] ;  /* 0x0000140001e37983 */ /* 0x000ea20000300800 */
[----:B------:R-:W-:Y:S01]  /*c250*/  ISETP.GE.AND P1, PT, R38, 0x9, PT ;  /* 0x000000092600780c */ /* 0x000fe20003f26270 */
[----:B------:R-:W-:Y:S01]  /*c260*/  FMUL R226, R226, UR20 ;  /* 0x00000014e2e27c20 */ /* 0x000fe20008400000 */
[----:B------:R-:W-:Y:S01]  /*c270*/  ISETP.LT.OR P4, PT, R35, 0x1, !P2 ;  /* 0x000000012300780c */ /* 0x000fe20005781670 */
[----:B------:R-:W-:Y:S01]  /*c280*/  FMUL R225, R225, UR20 ;  /* 0x00000014e1e17c20 */ /* 0x000fe20008400000 */
[C---:B------:R-:W-:Y:S01]  /*c290*/  ISETP.LT.OR P5, PT, R35.reuse, 0x2, !P2 ;  /* 0x000000022300780c */ /* 0x040fe200057a1670 */
[----:B------:R-:W-:Y:S01]  /*c2a0*/  FMUL R224, R224, UR20 ;  /* 0x00000014e0e07c20 */ /* 0x000fe20008400000 */
[----:B------:R-:W-:Y:S02]  /*c2b0*/  ISETP.LT.OR P6, PT, R35, 0x1, !P1 ;  /* 0x000000012300780c */ /* 0x000fe40004fc1670 */
[----:B------:R-:W-:-:S02]  /*c2c0*/  F2FP.SATFINITE.E4M3.F32.PACK_AB_MERGE_C R29, RZ, R226, RZ ;  /* 0x000000e2ff1d723e */ /* 0x000fc400048070ff */
[----:B------:R-:W-:Y:S01]  /*c2d0*/  F2FP.SATFINITE.E4M3.F32.PACK_AB_MERGE_C R225, RZ, R225, RZ ;  /* 0x000000e1ffe1723e */ /* 0x000fe200048070ff */
[----:B------:R-:W-:Y:S01]  /*c2e0*/  FMUL R223, R223, UR20 ;  /* 0x00000014dfdf7c20 */ /* 0x000fe20008400000 */
[----:B------:R-:W-:Y:S01]  /*c2f0*/  F2FP.SATFINITE.E4M3.F32.PACK_AB_MERGE_C R31, RZ, R224, RZ ;  /* 0x000000e0ff1f723e */ /* 0x000fe200048070ff */
[----:B------:R-:W-:Y:S01]  /*c300*/  FMUL R222, R222, UR20 ;  /* 0x00000014dede7c20 */ /* 0x000fe20008400000 */
[----:B------:R-:W-:Y:S01]  /*c310*/  FMUL R221, R221, UR20 ;  /* 0x00000014dddd7c20 */ /* 0x000fe20008400000 */
[----:B------:R0:W-:Y:S01]  /*c320*/  @!P4 STG.E.U8 desc[UR16][R24.64], R29 ;  /* 0x0000001d1800c986 */ /* 0x0001e2000c101110 */
[----:B------:R-:W-:-:S03]  /*c330*/  ISETP.LT.OR P4, PT, R35, 0x2, !P1 ;  /* 0x000000022300780c */ /* 0x000fc60004f81670 */
[----:B------:R-:W-:Y:S01]  /*c340*/  @!P5 STG.E.U8 desc[UR16][R24.64+0x1], R225 ;  /* 0x000001e11800d986 */ /* 0x000fe2000c101110 */
[----:B------:R-:W-:-:S03]  /*c350*/  ISETP.LT.OR P5, PT, R35, 0x9, !P2 ;  /* 0x000000092300780c */ /* 0x000fc600057a1670 */
[----:B------:R1:W-:Y:S01]  /*c360*/  @!P6 STG.E.U8 desc[UR16][R26.64], R31 ;  /* 0x0000001f1a00e986 */ /* 0x0003e2000c101110 */
[----:B------:R-:W-:Y:S02]  /*c370*/  ISETP.LT.OR P6, PT, R35, 0xa, !P2 ;  /* 0x0000000a2300780c */ /* 0x000fe400057c1670 */
[----:B------:R-:W-:Y:S01]  /*c380*/  F2FP.SATFINITE.E4M3.F32.PACK_AB_MERGE_C R223, RZ, R223, RZ ;  /* 0x000000dfffdf723e */ /* 0x000fe200048070ff */
[----:B------:R-:W-:Y:S01]  /*c390*/  FMUL R219, R219, UR20 ;  /* 0x00000014dbdb7c20 */ /* 0x000fe20008400000 */
[----:B------:R-:W-:Y:S01]  /*c3a0*/  F2FP.SATFINITE.E4M3.F32.PACK_AB_MERGE_C R33, RZ, R222, RZ ;  /* 0x000000deff21723e */ /* 0x000fe200048070ff */
[----:B------:R-:W-:Y:S01]  /*c3b0*/  FMUL R220, R220, UR20 ;  /* 0x00000014dcdc7c20 */ /* 0x000fe20008400000 */
[----:B------:R-:W-:Y:S01]  /*c3c0*/  F2FP.SATFINITE.E4M3.F32.PACK_AB_MERGE_C R221, RZ, R221, RZ ;  /* 0x000000ddffdd723e */ /* 0x000fe200048070ff */
[----:B------:R-:W-:Y:S01]  /*c3d0*/  @!P4 STG.E.U8 desc[UR16][R26.64+0x1], R223 ;  /* 0x000001df1a00c986 */ /* 0x000fe2000c101110 */
[----:B------:R-:W-:-:S03]  /*c3e0*/  ISETP.LT.OR P4, PT, R35, 0x9, !P1 ;  /* 0x000000092300780c */ /* 0x000fc60004f81670 */
[----:B------:R3:W-:Y:S01]  /*c3f0*/  @!P5 STG.E.U8 desc[UR16][R24.64+0x8], R33 ;  /* 0x000008211800d986 */ /* 0x0007e2000c101110 */
[----:B------:R-:W-:-:S03]  /*c400*/  ISETP.LT.OR P5, PT, R35, 0xa, !P1 ;  /* 0x0000000a2300780c */ /* 0x000fc60004fa1670 */
[----:B------:R-:W-:Y:S01]  /*c410*/  @!P6 STG.E.U8 desc[UR16][R24.64+0x9], R221 ;  /* 0x000009dd1800e986 */ /* 0x000fe2000c101110 */
[----:B------:R-:W-:Y:S01]  /*c420*/  ISETP.LT.OR P6, PT, R35, 0x11, !P2 ;  /* 0x000000112300780c */ /* 0x000fe200057c1670 */
[----:B------:R-:W-:Y:S01]  /*c430*/  FMUL R218, R218, UR20 ;  /* 0x00000014dada7c20 */ /* 0x000fe20008400000 */
[----:B------:R-:W-:Y:S01]  /*c440*/  F2FP.SATFINITE.E4M3.F32.PACK_AB_MERGE_C R219, RZ, R219, RZ ;  /* 0x000000dbffdb723e */ /* 0x000fe200048070ff */
[----:B------:R-:W-:Y:S01]  /*c450*/  FMUL R217, R217, UR20 ;  /* 0x00000014d9d97c20 */ /* 0x000fe20008400000 */
[----:B0-----:R-:W-:Y:S01]  /*c460*/  F2FP.SATFINITE.E4M3.F32.PACK_AB_MERGE_C R29, RZ, R220, RZ ;  /* 0x000000dcff1d723e */ /* 0x001fe200048070ff */
[----:B------:R-:W-:Y:S01]  /*c470*/  FMUL R216, R216, UR20 ;  /* 0x00000014d8d87c20 */ /* 0x000fe20008400000 */
[----:B-1----:R-:W-:Y:S01]  /*c480*/  F2FP.SATFINITE.E4M3.F32.PACK_AB_MERGE_C R31, RZ, R218, RZ ;  /* 0x000000daff1f723e */ /* 0x002fe200048070ff */
[----:B------:R-:W-:Y:S01]  /*c490*/  FMUL R215, R215, UR20 ;  /* 0x00000014d7d77c20 */ /* 0x000fe20008400000 */
[----:B------:R-:W-:Y:S01]  /*c4a0*/  FMUL R213, R213, UR20 ;  /* 0x00000014d5d57c20 */ /* 0x000fe20008400000 */
[----:B------:R-:W-:Y:S01]  /*c4b0*/  @!P5 STG.E.U8 desc[UR16][R26.64+0x9], R219 ;  /* 0x000009db1a00d986 */ /* 0x000fe2000c101110 */
[----:B------:R-:W-:-:S03]  /*c4c0*/  ISETP.LT.OR P5, PT, R35, 0x12, !P2 ;  /* 0x000000122300780c */ /* 0x000fc600057a1670 */
[----:B------:R0:W-:Y:S01]  /*c4d0*/  @!P4 STG.E.U8 desc[UR16][R26.64+0x8], R29 ;  /* 0x0000081d1a00c986 */ /* 0x0001e2000c101110 */
[----:B------:R-:W-:-:S03]  /*c4e0*/  ISETP.LT.OR P4, PT, R35, 0x11, !P1 ;  /* 0x000000112300780c */ /* 0x000fc60004f81670 */
[----:B------:R1:W-:Y:S01]  /*c4f0*/  @!P6 STG.E.U8 desc[UR16][R24.64+0x10], R31 ;  /* 0x0000101f1800e986 */ /* 0x0003e2000c101110 */
[C---:B------:R-:W-:Y:S02]  /*c500*/  ISETP.LT.OR P6, PT, R35.reuse, 0x12, !P1 ;  /* 0x000000122300780c */ /* 0x040fe40004fc1670 */
[----:B------:R-:W-:Y:S01]  /*c510*/  F2FP.SATFINITE.E4M3.F32.PACK_AB_MERGE_C R217, RZ, R217, RZ ;  /* 0x000000d9ffd9723e */ /* 0x000fe200048070ff */
[----:B------:R-:W-:Y:S01]  /*c520*/  FMUL R214, R214, UR20 ;  /* 0x00000014d6d67c20 */ /* 0x000fe20008400000 */
[----:B---3--:R-:W-:Y:S01]  /*c530*/  F2FP.SATFINITE.E4M3.F32.PACK_AB_MERGE_C R33, RZ, R216, RZ ;  /* 0x000000d8ff21723e */ /* 0x008fe200048070ff */
[----:B------:R-:W-:Y:S01]  /*c540*/  FMUL R212, R212, UR20 ;  /* 0x00000014d4d47c20 */ /* 0x000fe20008400000 */
[----:B------:R-:W-:Y:S01]  /*c550*/  F2FP.SATFINITE.E4M3.F32.PACK_AB_MERGE_C R215, RZ, R215, RZ ;  /* 0x000000d7ffd7723e */ /* 0x000fe200048070ff */
[----:B------:R-:W-:Y:S01]  /*c560*/  @!P5 STG.E.U8 desc[UR16][R24.64+0x11], R217 ;  /* 0x000011d91800d986 */ /* 0x000fe2000c101110 */
[----:B------:R-:W-:-:S03]  /*c570*/  ISETP.LT.OR P5, PT, R35, 0x1a, !P2 ;  /* 0x0000001a2300780c */ /* 0x000fc600057a1670 */
[----:B------:R3:W-:Y:S01]  /*c580*/  @!P4 STG.E.U8 desc[UR16][R26.64+0x10], R33 ;  /* 0x000010211a00c986 */ /* 0x0007e2000c101110 */
[----:B------:R-:W-:-:S03]  /*c590*/  ISETP.LT.OR P4, PT, R35, 0x19, !P2 ;  /* 0x000000192300780c */ /* 0x000fc60005781670 */
[----:B------:R-:W-:Y:S01]  /*c5a0*/  @!P6 STG.E.U8 desc[UR16][R26.64+0x11], R215 ;  /* 0x000011d71a00e986 */ /* 0x000fe2000c101110 */
[----:B------:R-:W-:Y:S02]  /*c5b0*/  ISETP.LT.OR P6, PT, R35, 0x19, !P1 ;  /* 0x000000192300780c */ /* 0x000fe40004fc1670 */
[----:B------:R-:W-:Y:S01]  /*c5c0*/  F2FP.SATFINITE.E4M3.F32.PACK_AB_MERGE_C R213, RZ, R213, RZ ;  /* 0x000000d5ffd5723e */ /* 0x000fe200048070ff */
[----:B------:R-:W-:Y:S01]  /*c5d0*/  FMUL R211, R211, UR20 ;  /* 0x00000014d3d37c20 */ /* 0x000fe20008400000 */
[----:B0-----:R-:W-:Y:S01]  /*c5e0*/  F2FP.SATFINITE.E4M3.F32.PACK_AB_MERGE_C R29, RZ, R214, RZ ;  /* 0x000000d6ff1d723e */ /* 0x001fe200048070ff */
[----:B------:R-:W-:Y:S01]  /*c5f0*/  FMUL R210, R210, UR20 ;  /* 0x00000014d2d27c20 */ /* 0x000fe20008400000 */
[----:B-1----:R-:W-:Y:S01]  /*c600*/  F2FP.SATFINITE.E4M3.F32.PACK_AB_MERGE_C R31, RZ, R212, RZ ;  /* 0x000000d4ff1f723e */ /* 0x002fe200048070ff */
[----:B------:R-:W-:Y:S01]  /*c610*/  @!P5 STG.E.U8 desc[UR16][R24.64+0x19], R213 ;  /* 0x000019d51800d986 */ /* 0x000fe2000c101110 */
[----:B------:R-:W-:-:S03]  /*c620*/  ISETP.LT.OR P5, PT, R35, 0x1a, !P1 ;  /* 0x0000001a2300780c */ /* 0x000fc60004fa1670 */
[----:B------:R0:W-:Y:S01]  /*c630*/  @!P4 STG.E.U8 desc[UR16][R24.64+0x18], R29 ;  /* 0x0000181d1800c986 */ /* 0x0001e2000c101110 */
[----:B------:R-:W-:-:S03]  /*c640*/  ISETP.LT.OR P4, PT, R35, 0x21, !P2 ;  /* 0x000000212300780c */ /* 0x000fc60005781670 */
[----:B------:R1:W-:Y:S01]  /*c650*/  @!P6 STG.E.U8 desc[UR16][R26.64+0x18], R31 ;  /* 0x0000181f1a00e986 */ /* 0x0003e2000c101110 */
[----:B------:R-:W-:Y:S01]  /*c660*/  ISETP.LT.OR P6, PT, R35, 0x22, !P2 ;  /* 0x000000222300780c */ /* 0x000fe200057c1670 */
[----:B------:R-:W-:Y:S01]  /*c670*/  FMUL R209, R209, UR20 ;  /* 0x00000014d1d17c20 */ /* 0x000fe20008400000 */
        /* <DEDUP_REMOVED lines=49> */
[----:B------:R-:W4:Y:S01]  /*c990*/  LDL.LU R226, [R1+0x10] ;  /* 0x0000100001e27983 */ /* 0x000f220000300800 */
[----:B---3--:R-:W-:Y:S02]  /*c9a0*/  F2FP.SATFINITE.E4M3.F32.PACK_AB_MERGE_C R33, RZ, R198, RZ ;  /* 0x000000c6ff21723e */ /* 0x008fe400048070ff */
[----:B------:R-:W-:Y:S01]  /*c9b0*/  F2FP.SATFINITE.E4M3.F32.PACK_AB_MERGE_C R197, RZ, R197, RZ ;  /* 0x000000c5ffc5723e */ /* 0x000fe200048070ff */
[----:B------:R-:W-:Y:S01]  /*c9c0*/  @!P5 STG.E.U8 desc[UR16][R26.64+0x31], R199 ;  /* 0x000031c71a00d986 */ /* 0x000fe2000c101110 */
[----:B------:R-:W-:-:S03]  /*c9d0*/  ISETP.LT.OR P5, PT, R35, 0x3a, !P1 ;  /* 0x0000003a2300780c */ /* 0x000fc60004fa1670 */
[----:B------:R-:W3:Y:S01]  /*c9e0*/  LDL.LU R224, [R1+0xc] ;  /* 0x00000c0001e07983 */ /* 0x000ee20000300800 */
[----:B------:R-:W-:-:S03]  /*c9f0*/  FMUL R195, R195, UR20 ;  /* 0x00000014c3c37c20 */ /* 0x000fc60008400000 */
[----:B------:R1:W-:Y:S01]  /*ca00*/  @!P4 STG.E.U8 desc[UR16][R24.64+0x38], R33 ;  /* 0x000038211800c986 */ /* 0x0003e2000c101110 */
[----:B------:R-:W-:-:S03]  /*ca10*/  ISETP.LT.OR P4, PT, R35, 0x39, !P1 ;  /* 0x000000392300780c */ /* 0x000fc60004f81670 */
[----:B------:R-:W2:Y:S01]  /*ca20*/  LDL.LU R225, [R1+0x8] ;  /* 0x0000080001e17983 */ /* 0x000ea20000300800 */
[----:B------:R-:W-:-:S03]  /*ca30*/  FMUL R196, R196, UR20 ;  /* 0x00000014c4c47c20 */ /* 0x000fc60008400000 */
[----:B------:R-:W-:Y:S01]  /*ca40*/  @!P6 STG.E.U8 desc[UR16][R24.64+0x39], R197 ;  /* 0x000039c51800e986 */ /* 0x000fe2000c101110 */
[----:B------:R-:W-:-:S03]  /*ca50*/  ISETP.LT.OR P6, PT, R35, 0x41, !P2 ;  /* 0x000000412300780c */ /* 0x000fc600057c1670 */
[----:B------:R-:W4:Y:S01]  /*ca60*/  LDL.LU R222, [R1] ;  /* 0x0000000001de7983 */ /* 0x000f220000300800 */
[----:B------:R-:W-:-:S03]  /*ca70*/  FMUL R194, R194, UR20 ;  /* 0x00000014c2c27c20 */ /* 0x000fc60008400000 */
[----:B------:R-:W3:Y:S04]  /*ca80*/  LDL.LU R223, [R1+0x18] ;  /* 0x0000180001df7983 */ /* 0x000ee80000300800 */
[----:B------:R-:W3:Y:S01]  /*ca90*/  LDL.LU R221, [R1+0x4] ;  /* 0x0000040001dd7983 */ /* 0x000ee20000300800 */
[----:B------:R-:W-:Y:S01]  /*caa0*/  F2FP.SATFINITE.E4M3.F32.PACK_AB_MERGE_C R195, RZ, R195, RZ ;  /* 0x000000c3ffc3723e */ /* 0x000fe200048070ff */
[----:B------:R-:W-:Y:S01]  /*cab0*/  FMUL R193, R193, UR20 ;  /* 0x00000014c1c17c20 */ /* 0x000fe20008400000 */
[----:B0-----:R-:W-:Y:S01]  /*cac0*/  F2FP.SATFINITE.E4M3.F32.PACK_AB_MERGE_C R29, RZ, R196, RZ ;  /* 0x000000c4ff1d723e */ /* 0x001fe200048070ff */
[----:B------:R-:W-:Y:S01]  /*cad0*/  FMUL R192, R192, UR20 ;  /* 0x00000014c0c07c20 */ /* 0x000fe20008400000 */
[----:B-1----:R-:W-:Y:S01]  /*cae0*/  F2FP.SATFINITE.E4M3.F32.PACK_AB_MERGE_C R31, RZ, R194, RZ ;  /* 0x000000c2ff1f723e */ /* 0x002fe200048070ff */
[----:B------:R-:W-:Y:S01]  /*caf0*/  @!P5 STG.E.U8 desc[UR16][R26.64+0x39], R195 ;  /* 0x000039c31a00d986 */ /* 0x000fe2000c101110 */
[----:B------:R-:W-:Y:S01]  /*cb00*/  ISETP.LT.OR P5, PT, R35, 0x42, !P2 ;  /* 0x000000422300780c */ /* 0x000fe200057a1670 */
[----:B------:R-:W-:Y:S01]  /*cb10*/  FMUL R191, R191, UR20 ;  /* 0x00000014bfbf7c20 */ /* 0x000fe20008400000 */
[----:B------:R-:W-:Y:S01]  /*cb20*/  F2FP.SATFINITE.E4M3.F32.PACK_AB_MERGE_C R193, RZ, R193, RZ ;  /* 0x000000c1ffc1723e */ /* 0x000fe200048070ff */
[----:B------:R0:W-:Y:S01]  /*cb30*/  @!P4 STG.E.U8 desc[UR16][R26.64+0x38], R29 ;  /* 0x0000381d1a00c986 */ /* 0x0001e2000c101110 */
[----:B------:R-:W-:Y:S01]  /*cb40*/  ISETP.LT.OR P4, PT, R35, 0x41, !P1 ;  /* 0x000000412300780c */ /* 0x000fe20004f81670 */
[----:B------:R-:W-:Y:S01]  /*cb50*/  FMUL R189, R189, UR20 ;  /* 0x00000014bdbd7c20 */ /* 0x000fe20008400000 */
[----:B------:R-:W-:Y:S01]  /*cb60*/  F2FP.SATFINITE.E4M3.F32.PACK_AB_MERGE_C R33, RZ, R192, RZ ;  /* 0x000000c0ff21723e */ /* 0x000fe200048070ff */
[----:B------:R1:W-:Y:S01]  /*cb70*/  @!P6 STG.E.U8 desc[UR16][R24.64+0x40], R31 ;  /* 0x0000401f1800e986 */ /* 0x0003e2000c101110 */
[C---:B------:R-:W-:Y:S01]  /*cb80*/  ISETP.LT.OR P6, PT, R35.reuse, 0x42, !P1 ;  /* 0x000000422300780c */ /* 0x040fe20004fc1670 */
[----:B------:R-:W-:Y:S01]  /*cb90*/  FMUL R190, R190, UR20 ;  /* 0x00000014bebe7c20 */ /* 0x000fe20008400000 */
[----:B------:R-:W-:Y:S01]  /*cba0*/  F2FP.SATFINITE.E4M3.F32.PACK_AB_MERGE_C R191, RZ, R191, RZ ;  /* 0x000000bfffbf723e */ /* 0x000fe200048070ff */
[----:B------:R-:W-:Y:S01]  /*cbb0*/  FMUL R188, R188, UR20 ;  /* 0x00000014bcbc7c20 */ /* 0x000fe20008400000 */
[----:B------:R-:W-:Y:S01]  /*cbc0*/  F2FP.SATFINITE.E4M3.F32.PACK_AB_MERGE_C R189, RZ, R189, RZ ;  /* 0x000000bdffbd723e */ /* 0x000fe200048070ff */
[----:B------:R-:W-:Y:S01]  /*cbd0*/  @!P5 STG.E.U8 desc[UR16][R24.64+0x41], R193 ;  /* 0x000041c11800d986 */ /* 0x000fe2000c101110 */
[----:B------:R-:W-:Y:S01]  /*cbe0*/  ISETP.LT.OR P5, PT, R35, 0x4a, !P2 ;  /* 0x0000004a2300780c */ /* 0x000fe200057a1670 */
[----:B------:R-:W-:Y:S01]  /*cbf0*/  FMUL R187, R187, UR20 ;  /* 0x00000014bbbb7c20 */ /* 0x000fe20008400000 */
[----:B0-----:R-:W-:Y:S01]  /*cc00*/  F2FP.SATFINITE.E4M3.F32.PACK_AB_MERGE_C R29, RZ, R190, RZ ;  /* 0x000000beff1d723e */ /* 0x001fe200048070ff */
[----:B------:R0:W-:Y:S01]  /*cc10*/  @!P4 STG.E.U8 desc[UR16][R26.64+0x40], R33 ;  /* 0x000040211a00c986 */ /* 0x0001e2000c101110 */
[C---:B------:R-:W-:Y:S01]  /*cc20*/  ISETP.LT.OR P4, PT, R35.reuse, 0x49, !P2 ;  /* 0x000000492300780c */ /* 0x040fe20005781670 */
[----:B------:R-:W-:Y:S01]  /*cc30*/  FMUL R186, R186, UR20 ;  /* 0x00000014baba7c20 */ /* 0x000fe20008400000 */
[----:B-1----:R-:W-:Y:S01]  /*cc40*/  F2FP.SATFINITE.E4M3.F32.PACK_AB_MERGE_C R31, RZ, R188, RZ ;  /* 0x000000bcff1f723e */ /* 0x002fe200048070ff */
[----:B------:R-:W-:Y:S01]  /*cc50*/  @!P6 STG.E.U8 desc[UR16][R26.64+0x41], R191 ;  /* 0x000041bf1a00e986 */ /* 0x000fe2000c101110 */
[----:B------:R-:W-:Y:S01]  /*cc60*/  ISETP.LT.OR P6, PT, R35, 0x49, !P1 ;  /* 0x000000492300780c */ /* 0x000fe20004fc1670 */
[----:B------:R-:W-:Y:S01]  /*cc70*/  FMUL R185, R185, UR20 ;  /* 0x00000014b9b97c20 */ /* 0x000fe20008400000 */
[----:B------:R-:W-:Y:S01]  /*cc80*/  F2FP.SATFINITE.E4M3.F32.PACK_AB_MERGE_C R187, RZ, R187, RZ ;  /* 0x000000bbffbb723e */ /* 0x000fe200048070ff */
[----:B------:R-:W-:Y:S01]  /*cc90*/  FMUL R183, R183, UR20 ;  /* 0x00000014b7b77c20 */ /* 0x000fe20008400000 */
[----:B------:R-:W-:Y:S01]  /*cca0*/  FMUL R184, R184, UR20 ;  /* 0x00000014b8b87c20 */ /* 0x000fe20008400000 */
[----:B------:R-:W-:Y:S01]  /*ccb0*/  @!P5 STG.E.U8 desc[UR16][R24.64+0x49], R189 ;  /* 0x000049bd1800d986 */ /* 0x000fe2000c101110 */
[C---:B------:R-:W-:Y:S01]  /*ccc0*/  ISETP.LT.OR P5, PT, R35.reuse, 0x4a, !P1 ;  /* 0x0000004a2300780c */ /* 0x040fe20004fa1670 */
[----:B------:R-:W-:Y:S01]  /*ccd0*/  FMUL R182, R182, UR20 ;  /* 0x00000014b6b67c20 */ /* 0x000fe20008400000 */
[----:B0-----:R-:W-:Y:S01]  /*cce0*/  F2FP.SATFINITE.E4M3.F32.PACK_AB_MERGE_C R33, RZ, R186, RZ ;  /* 0x000000baff21723e */ /* 0x001fe200048070ff */
[----:B------:R0:W-:Y:S01]  /*ccf0*/  @!P4 STG.E.U8 desc[UR16][R24.64+0x48], R29 ;  /* 0x0000481d1800c986 */ /* 0x0001e2000c101110 */
[----:B------:R-:W-:Y:S01]  /*cd00*/  ISETP.LT.OR P4, PT, R35, 0x51, !P2 ;  /* 0x000000512300780c */ /* 0x000fe20005781670 */
[----:B------:R-:W-:Y:S01]  /*cd10*/  FMUL R181, R181, UR20 ;  /* 0x00000014b5b57c20 */ /* 0x000fe20008400000 */
[----:B------:R-:W-:Y:S01]  /*cd20*/  F2FP.SATFINITE.E4M3.F32.PACK_AB_MERGE_C R185, RZ, R185, RZ ;  /* 0x000000b9ffb9723e */ /* 0x000fe200048070ff */
[----:B------:R1:W-:Y:S01]  /*cd30*/  @!P6 STG.E.U8 desc[UR16][R26.64+0x48], R31 ;  /* 0x0000481f1a00e986 */ /* 0x0003e2000c101110 */
[----:B------:R-:W-:Y:S01]  /*cd40*/  ISETP.LT.OR P6, PT, R35, 0x52, !P2 ;  /* 0x000000522300780c */ /* 0x000fe200057c1670 */
        /* <DEDUP_REMOVED lines=17> */
[----:B------:R-:W-:Y:S01]  /*ce60*/  F2FP.SATFINITE.E4M3.F32.PACK_AB_MERGE_C R177, RZ, R177, RZ ;  /* 0x000000b1ffb1723e */ /* 0x000fe200048070ff */
        /* <DEDUP_REMOVED lines=13> */
[----:B------:R-:W-:Y:S01]  /*cf40*/  FMUL R170, R170, UR20 ;  /* 0x00000014aaaa7c20 */ /* 0x000fe20008400000 */
        /* <DEDUP_REMOVED lines=19> */
[C---:B------:R-:W-:Y:S01]  /*d080*/  ISETP.LT.OR P4, PT, R35.reuse, 0x69, !P2 ;  /* 0x000000692300780c */ /* 0x040fe20005781670 */
        /* <DEDUP_REMOVED lines=69> */
[----:B------:R-:W-:Y:S01]  /*d4e0*/  ISETP.LT.OR P4, PT, R35, 0x81, !P1 ;  /* 0x000000812300780c */ /* 0x000fe20004f81670 */
[----:B------:R-:W-:Y:S01]  /*d4f0*/  FMUL R13, R13, UR20 ;  /* 0x000000140d0d7c20 */ /* 0x000fe20008400000 */
[----:B-1----:R-:W-:Y:S01]  /*d500*/  F2FP.SATFINITE.E4M3.F32.PACK_AB_MERGE_C R31, RZ, R158, RZ ;  /* 0x0000009eff1f723e */ /* 0x002fe200048070ff */
[----:B------:R-:W-:Y:S01]  /*d510*/  @!P6 STG.E.U8 desc[UR16][R24.64+0x81], R161 ;  /* 0x000081a11800e986 */ /* 0x000fe2000c101110 */
        /* <DEDUP_REMOVED lines=35> */
[----:B-----5:R-:W-:Y:S01]  /*d750*/  FMUL R0, R0, UR20 ;  /* 0x0000001400007c20 */ /* 0x020fe20008400000 */
[----:B0-----:R-:W-:Y:S01]  /*d760*/  F2FP.SATFINITE.E4M3.F32.PACK_AB_MERGE_C R33, RZ, R22, RZ ;  /* 0x00000016ff21723e */ /* 0x001fe200048070ff */
[----:B------:R0:W-:Y:S01]  /*d770*/  @!P4 STG.E.U8 desc[UR16][R24.64+0x90], R29 ;  /* 0x0000901d1800c986 */ /* 0x0001e2000c101110 */
[C---:B------:R-:W-:Y:S01]  /*d780*/  ISETP.LT.OR P4, PT, R35.reuse, 0x99, !P2 ;  /* 0x000000992300780c */ /* 0x040fe20005781670 */
[----:B------:R-:W-:Y:S01]  /*d790*/  FMUL R2, R2, UR20 ;  /* 0x0000001402027c20 */ /* 0x000fe20008400000 */
[----:B------:R-:W-:Y:S01]  /*d7a0*/  F2FP.SATFINITE.E4M3.F32.PACK_AB_MERGE_C R5, RZ, R5, RZ ;  /* 0x00000005ff05723e */ /* 0x000fe200048070ff */
[----:B------:R-:W-:Y:S01]  /*d7b0*/  @!P6 STG.E.U8 desc[UR16][R26.64+0x90], R31 ;  /* 0x0000901f1a00e986 */ /* 0x000fe2000c101110 */
[----:B------:R-:W-:-:S05]  /*d7c0*/  ISETP.LT.OR P6, PT, R35, 0x9a, !P2 ;  /* 0x0000009a2300780c */ /* 0x000fca00057c1670 */
[----:B------:R1:W-:Y:S01]  /*d7d0*/  @!P5 STG.E.U8 desc[UR16][R26.64+0x91], R23 ;  /* 0x000091171a00d986 */ /* 0x0003e2000c101110 */
[C---:B------:R-:W-:Y:S02]  /*d7e0*/  ISETP.LT.OR P5, PT, R35.reuse, 0x9a, !P1 ;  /* 0x0000009a2300780c */ /* 0x040fe40004fa1670 */
[----:B0-----:R-:W-:Y:S01]  /*d7f0*/  F2FP.SATFINITE.E4M3.F32.PACK_AB_MERGE_C R29, RZ, R20, RZ ;  /* 0x00000014ff1d723e */ /* 0x001fe200048070ff */
[----:B------:R-:W-:Y:S01]  /*d800*/  @!P4 STG.E.U8 desc[UR16][R24.64+0x98], R33 ;  /* 0x000098211800c986 */ /* 0x000fe2000c101110 */
[----:B------:R-:W-:-:S03]  /*d810*/  ISETP.LT.OR P4, PT, R35, 0x99, !P1 ;  /* 0x000000992300780c */ /* 0x000fc60004f81670 */
[----:B------:R0:W-:Y:S01]  /*d820*/  @!P6 STG.E.U8 desc[UR16][R24.64+0x99], R21 ;  /* 0x000099151800e986 */ /* 0x0001e2000c101110 */
[----:B------:R-:W-:Y:S02]  /*d830*/  ISETP.LT.OR P6, PT, R35, 0xa1, !P2 ;  /* 0x000000a12300780c */ /* 0x000fe400057c1670 */
[----:B-1----:R-:W-:-:S03]  /*d840*/  F2FP.SATFINITE.E4M3.F32.PACK_AB_MERGE_C R23, RZ, R18, RZ ;  /* 0x00000012ff17723e */ /* 0x002fc600048070ff */
[----:B------:R1:W-:Y:S01]  /*d850*/  @!P5 STG.E.U8 desc[UR16][R26.64+0x99], R19 ;  /* 0x000099131a00d986 */ /* 0x0003e2000c101110 */
[----:B------:R-:W-:-:S03]  /*d860*/  ISETP.LT.OR P5, PT, R35, 0xa2, !P2 ;  /* 0x000000a22300780c */ /* 0x000fc600057a1670 */
[----:B------:R-:W-:Y:S01]  /*d870*/  @!P4 STG.E.U8 desc[UR16][R26.64+0x98], R29 ;  /* 0x0000981d1a00c986 */ /* 0x000fe2000c101110 */
[C---:B------:R-:W-:Y:S02]  /*d880*/  ISETP.LT.OR P4, PT, R35.reuse, 0xa1, !P1 ;  /* 0x000000a12300780c */ /* 0x040fe40004f81670 */
[----:B0-----:R-:W-:Y:S01]  /*d890*/  F2FP.SATFINITE.E4M3.F32.PACK_AB_MERGE_C R21, RZ, R16, RZ ;  /* 0x00000010ff15723e */ /* 0x001fe200048070ff */
[----:B------:R-:W-:Y:S01]  /*d8a0*/  @!P6 STG.E.U8 desc[UR16][R24.64+0xa0], R23 ;  /* 0x0000a0171800e986 */ /* 0x000fe2000c101110 */
[----:B------:R-:W-:Y:S02]  /*d8b0*/  ISETP.LT.OR P6, PT, R35, 0xa2, !P1 ;  /* 0x000000a22300780c */ /* 0x000fe40004fc1670 */
[----:B-1----:R-:W-:-:S03]  /*d8c0*/  F2FP.SATFINITE.E4M3.F32.PACK_AB_MERGE_C R19, RZ, R14, RZ ;  /* 0x0000000eff13723e */ /* 0x002fc600048070ff */
[----:B------:R0:W-:Y:S01]  /*d8d0*/  @!P5 STG.E.U8 desc[UR16][R24.64+0xa1], R17 ;  /* 0x0000a1111800d986 */ /* 0x0001e2000c101110 */
[----:B------:R-:W-:-:S03]  /*d8e0*/  ISETP.LT.OR P5, PT, R35, 0xaa, !P2 ;  /* 0x000000aa2300780c */ /* 0x000fc600057a1670 */
[----:B------:R-:W-:Y:S01]  /*d8f0*/  @!P4 STG.E.U8 desc[UR16][R26.64+0xa0], R21 ;  /* 0x0000a0151a00c986 */ /* 0x000fe2000c101110 */
[----:B------:R-:W-:-:S03]  /*d900*/  ISETP.LT.OR P4, PT, R35, 0xa9, !P2 ;  /* 0x000000a92300780c */ /* 0x000fc60005781670 */
[----:B------:R1:W-:Y:S01]  /*d910*/  @!P6 STG.E.U8 desc[UR16][R26.64+0xa1], R15 ;  /* 0x0000a10f1a00e986 */ /* 0x0003e2000c101110 */
[----:B------:R-:W-:Y:S02]  /*d920*/  ISETP.LT.OR P6, PT, R35, 0xa9, !P1 ;  /* 0x000000a92300780c */ /* 0x000fe40004fc1670 */
[----:B0-----:R-:W-:-:S03]  /*d930*/  F2FP.SATFINITE.E4M3.F32.PACK_AB_MERGE_C R17, RZ, R12, RZ ;  /* 0x0000000cff11723e */ /* 0x001fc600048070ff */
[----:B------:R0:W-:Y:S01]  /*d940*/  @!P5 STG.E.U8 desc[UR16][R24.64+0xa9], R13 ;  /* 0x0000a90d1800d986 */ /* 0x0001e2000c101110 */
[----:B------:R-:W-:-:S03]  /*d950*/  ISETP.LT.OR P5, PT, R35, 0xaa, !P1 ;  /* 0x000000aa2300780c */ /* 0x000fc60004fa1670 */
[----:B------:R-:W-:Y:S01]  /*d960*/  @!P4 STG.E.U8 desc[UR16][R24.64+0xa8], R19 ;  /* 0x0000a8131800c986 */ /* 0x000fe2000c101110 */
[C---:B------:R-:W-:Y:S02]  /*d970*/  ISETP.LT.OR P4, PT, R35.reuse, 0xb1, !P2 ;  /* 0x000000b12300780c */ /* 0x040fe40005781670 */
[----:B-1----:R-:W-:Y:S01]  /*d980*/  F2FP.SATFINITE.E4M3.F32.PACK_AB_MERGE_C R15, RZ, R10, RZ ;  /* 0x0000000aff0f723e */ /* 0x002fe200048070ff */
[----:B------:R-:W-:Y:S01]  /*d990*/  @!P6 STG.E.U8 desc[UR16][R26.64+0xa8], R17 ;  /* 0x0000a8111a00e986 */ /* 0x000fe2000c101110 */
[----:B------:R-:W-:Y:S02]  /*d9a0*/  ISETP.LT.OR P6, PT, R35, 0xb2, !P2 ;  /* 0x000000b22300780c */ /* 0x000fe400057c1670 */
[----:B0-----:R-:W-:-:S03]  /*d9b0*/  F2FP.SATFINITE.E4M3.F32.PACK_AB_MERGE_C R13, RZ, R8, RZ ;  /* 0x00000008ff0d723e */ /* 0x001fc600048070ff */
        /* <DEDUP_REMOVED lines=9> */
[----:B------:R4:W-:Y:S01]  /*da50*/  @!P4 STG.E.U8 desc[UR16][R26.64+0xb0], R13 ;  /* 0x0000b00d1a00c986 */ /* 0x0009e2000c101110 */
[C---:B------:R-:W-:Y:S02]  /*da60*/  ISETP.LT.OR P4, PT, R35.reuse, 0xb9, !P1 ;  /* 0x000000b92300780c */ /* 0x040fe40004f81670 */
[----:B-1----:R-:W-:Y:S01]  /*da70*/  F2FP.SATFINITE.E4M3.F32.PACK_AB_MERGE_C R9, RZ, R4, RZ ;  /* 0x00000004ff09723e */ /* 0x002fe200048070ff */
[----:B------:R1:W-:Y:S01]  /*da80*/  @!P6 STG.E.U8 desc[UR16][R24.64+0xb8], R11 ;  /* 0x0000b80b1800e986 */ /* 0x0003e2000c101110 */
[----:B------:R-:W-:Y:S02]  /*da90*/  ISETP.LT.OR P6, PT, R35, 0xba, !P1 ;  /* 0x000000ba2300780c */ /* 0x000fe40004fc1670 */
[----:B0-----:R-:W-:Y:S01]  /*daa0*/  F2FP.SATFINITE.E4M3.F32.PACK_AB_MERGE_C R7, RZ, R2, RZ ;  /* 0x00000002ff07723e */ /* 0x001fe200048070ff */
[----:B--2---:R-:W-:Y:S02]  /*dab0*/  FMUL R2, R225, UR20 ;  /* 0x00000014e1027c20 */ /* 0x004fe40008400000 */
[----:B------:R0:W-:Y:S01]  /*dac0*/  @!P5 STG.E.U8 desc[UR16][R24.64+0xb9], R5 ;  /* 0x0000b9051800d986 */ /* 0x0001e2000c101110 */
[----:B------:R-:W-:-:S02]  /*dad0*/  ISETP.LT.OR P5, PT, R35, 0xc2, !P2 ;  /* 0x000000c22300780c */ /* 0x000fc400057a1670 */
[----:B----4-:R-:W-:Y:S01]  /*dae0*/  F2FP.SATFINITE.E4M3.F32.PACK_AB_MERGE_C R13, RZ, R3, RZ ;  /* 0x00000003ff0d723e */ /* 0x010fe200048070ff */
[----:B------:R-:W-:Y:S01]  /*daf0*/  FMUL R3, R222, UR20 ;  /* 0x00000014de037c20 */ /* 0x000fe20008400000 */
[----:B------:R2:W-:Y:S01]  /*db00*/  @!P4 STG.E.U8 desc[UR16][R26.64+0xb8], R9 ;  /* 0x0000b8091a00c986 */ /* 0x0005e2000c101110 */
[----:B-1----:R-:W-:Y:S01]  /*db10*/  F2FP.SATFINITE.E4M3.F32.PACK_AB_MERGE_C R11, RZ, R0, RZ ;  /* 0x00000000ff0b723e */ /* 0x002fe200048070ff */
[----:B---3--:R-:W-:Y:S01]  /*db20*/  FMUL R0, R221, UR20 ;  /* 0x00000014dd007c20 */ /* 0x008fe20008400000 */
[----:B------:R-:W-:Y:S01]  /*db30*/  ISETP.LT.OR P4, PT, R35, 0xc1, !P2 ;  /* 0x000000c12300780c */ /* 0x000fe20005781670 */
[----:B------:R-:W3:Y:S04]  /*db40*/  LDL.LU R222, [R1+0x1c] ;  /* 0x00001c0001de7983 */ /* 0x000ee80000300800 */
[----:B------:R-:W4:Y:S01]  /*db50*/  LDL.LU R220, [R1+0x20] ;  /* 0x0000200001dc7983 */ /* 0x000f220000300800 */
[----:B0-----:R-:W-:-:S03]  /*db60*/  F2FP.SATFINITE.E4M3.F32.PACK_AB_MERGE_C R5, RZ, R3, RZ ;  /* 0x00000003ff05723e */ /* 0x001fc600048070ff */
[----:B------:R-:W4:Y:S01]  /*db70*/  LDL.LU R225, [R1+0x24] ;  /* 0x0000240001e17983 */ /* 0x000f220000300800 */
[----:B------:R-:W-:Y:S01]  /*db80*/  FMUL R3, R224, UR20 ;  /* 0x00000014e0037c20 */ /* 0x000fe20008400000 */
[----:B--2---:R-:W-:Y:S01]  /*db90*/  F2FP.SATFINITE.E4M3.F32.PACK_AB_MERGE_C R9, RZ, R0, RZ ;  /* 0x00000000ff09723e */ /* 0x004fe200048070ff */
[----:B------:R-:W-:Y:S01]  /*dba0*/  FMUL R0, R226, UR20 ;  /* 0x00000014e2007c20 */ /* 0x000fe20008400000 */
[----:B------:R0:W-:Y:S01]  /*dbb0*/  @!P6 STG.E.U8 desc[UR16][R26.64+0xb9], R13 ;  /* 0x0000b90d1a00e986 */ /* 0x0001e2000c101110 */
[----:B------:R-:W-:-:S03]  /*dbc0*/  ISETP.LT.OR P6, PT, R35, 0xc1, !P1 ;  /* 0x000000c12300780c */ /* 0x000fc60004fc1670 */
[----:B------:R-:W2:Y:S04]  /*dbd0*/  LDL.LU R224, [R1+0x28] ;  /* 0x0000280001e07983 */ /* 0x000ea80000300800 */
[----:B------:R-:W2:Y:S01]  /*dbe0*/  LDL.LU R226, [R1+0x2c] ;  /* 0x00002c0001e27983 */ /* 0x000ea20000300800 */
[----:B0-----:R-:W-:Y:S01]  /*dbf0*/  F2FP.SATFINITE.E4M3.F32.PACK_AB_MERGE_C R13, RZ, R2, RZ ;  /* 0x00000002ff0d723e */ /* 0x001fe200048070ff */
[----:B------:R-:W-:Y:S02]  /*dc00*/  FMUL R2, R227, UR20 ;  /* 0x00000014e3027c20 */ /* 0x000fe40008400000 */
[----:B------:R-:W2:Y:S04]  /*dc10*/  LDL.LU R227, [R1+0x30] ;  /* 0x0000300001e37983 */ /* 0x000ea80000300800 */
[----:B------:R-:W-:Y:S01]  /*dc20*/  @!P5 STG.E.U8 desc[UR16][R24.64+0xc1], R11 ;  /* 0x0000c10b1800d986 */ /* 0x000fe2000c101110 */
[----:B------:R-:W-:-:S03]  /*dc30*/  ISETP.LT.OR P5, PT, R35, 0xc2, !P1 ;  /* 0x000000c22300780c */ /* 0x000fc60004fa1670 */
[----:B------:R0:W-:Y:S01]  /*dc40*/  @!P4 STG.E.U8 desc[UR16][R24.64+0xc0], R7 ;  /* 0x0000c0071800c986 */ /* 0x0001e2000c101110 */
[----:B------:R-:W-:-:S03]  /*dc50*/  ISETP.LT.OR P4, PT, R35, 0xc9, !P2 ;  /* 0x000000c92300780c */ /* 0x000fc60005781670 */
[----:B------:R1:W-:Y:S01]  /*dc60*/  @!P6 STG.E.U8 desc[UR16][R26.64+0xc0], R5 ;  /* 0x0000c0051a00e986 */ /* 0x0003e2000c101110 */
[----:B------:R-:W-:-:S03]  /*dc70*/  ISETP.LT.OR P6, PT, R35, 0xca, !P2 ;  /* 0x000000ca2300780c */ /* 0x000fc600057c1670 */
[----:B------:R-:W2:Y:S04]  /*dc80*/  LDL.LU R221, [R1+0x34] ;  /* 0x0000340001dd7983 */ /* 0x000ea80000300800 */
[----:B------:R1:W-:Y:S01]  /*dc90*/  @!P5 STG.E.U8 desc[UR16][R26.64+0xc1], R9 ;  /* 0x0000c1091a00d986 */ /* 0x0003e2000c101110 */
[----:B0-----:R-:W-:Y:S01]  /*dca0*/  F2FP.SATFINITE.E4M3.F32.PACK_AB_MERGE_C R7, RZ, R3, RZ ;  /* 0x00000003ff07723e */ /* 0x001fe200048070ff */
[----:B------:R-:W-:Y:S02]  /*dcb0*/  FMUL R3, R223, UR20 ;  /* 0x00000014df037c20 */ /* 0x000fe40008400000 */
[----:B------:R-:W-:Y:S01]  /*dcc0*/  @!P4 STG.E.U8 desc[UR16][R24.64+0xc8], R13 ;  /* 0x0000c80d1800c986 */ /* 0x000fe2000c101110 */
[----:B------:R-:W-:-:S03]  /*dcd0*/  ISETP.LT.OR P4, PT, R35, 0xc9, !P1 ;  /* 0x000000c92300780c */ /* 0x000fc60004f81670 */
[----:B------:R-:W2:Y:S01]  /*dce0*/  LDL.LU R223, [R1+0x38] ;  /* 0x0000380001df7983 */ /* 0x000ea20000300800 */
[----:B-1----:R-:W-:Y:S02]  /*dcf0*/  F2FP.SATFINITE.E4M3.F32.PACK_AB_MERGE_C R5, RZ, R0, RZ ;  /* 0x00000000ff05723e */ /* 0x002fe400048070ff */
[----:B------:R-:W-:Y:S02]  /*dd00*/  F2FP.SATFINITE.E4M3.F32.PACK_AB_MERGE_C R11, RZ, R2, RZ ;  /* 0x00000002ff0b723e */ /* 0x000fe400048070ff */
[----:B------:R-:W-:Y:S01]  /*dd10*/  F2FP.SATFINITE.E4M3.F32.PACK_AB_MERGE_C R9, RZ, R3, RZ ;  /* 0x00000003ff09723e */ /* 0x000fe200048070ff */
[----:B------:R0:W-:Y:S04]  /*dd20*/  @!P6 STG.E.U8 desc[UR16][R24.64+0xc9], R7 ;  /* 0x0000c9071800e986 */ /* 0x0001e8000c101110 */
[----:B------:R1:W-:Y:S01]  /*dd30*/  @!P4 STG.E.U8 desc[UR16][R26.64+0xc8], R5 ;  /* 0x0000c8051a00c986 */ /* 0x0003e2000c101110 */
[----:B---3--:R-:W-:-:S03]  /*dd40*/  FMUL R0, R222, UR20 ;  /* 0x00000014de007c20 */ /* 0x008fc60008400000 */
[----:B------:R-:W3:Y:S01]  /*dd50*/  LDL.LU R222, [R1+0x3c] ;  /* 0x00003c0001de7983 */ /* 0x000ee20000300800 */
[----:B----4-:R-:W-:Y:S01]  /*dd60*/  FMUL R2, R220, UR20 ;  /* 0x00000014dc027c20 */ /* 0x010fe20008400000 */
[----:B0-----:R-:W-:Y:S01]  /*dd70*/  F2FP.SATFINITE.E4M3.F32.PACK_AB_MERGE_C R7, RZ, R0, RZ ;  /* 0x00000000ff07723e */ /* 0x001fe200048070ff */
[----:B------:R-:W-:Y:S02]  /*dd80*/  FMUL R3, R225, UR20 ;  /* 0x00000014e1037c20 */ /* 0x000fe40008400000 */
[----:B------:R-:W4:Y:S01]  /*dd90*/  LDL.LU R225, [R1+0x40] ;  /* 0x0000400001e17983 */ /* 0x000f220000300800 */
[----:B------:R-:W-:Y:S02]  /*dda0*/  F2FP.SATFINITE.E4M3.F32.PACK_AB_MERGE_C R13, RZ, R2, RZ ;  /* 0x00000002ff0d723e */ /* 0x000fe400048070ff */
[----:B-1----:R-:W-:Y:S01]  /*ddb0*/  F2FP.SATFINITE.E4M3.F32.PACK_AB_MERGE_C R5, RZ, R3, RZ ;  /* 0x00000003ff05723e */ /* 0x002fe200048070ff */
[----:B--2---:R-:W-:Y:S02]  /*ddc0*/  FMUL R0, R224, UR20 ;  /* 0x00000014e0007c20 */ /* 0x004fe40008400000 */
[----:B------:R-:W2:Y:S01]  /*ddd0*/  LDL.LU R224, [R1+0x44] ;  /* 0x0000440001e07983 */ /* 0x000ea20000300800 */
[----:B------:R-:W-:-:S03]  /*dde0*/  FMUL R2, R226, UR20 ;  /* 0x00000014e2027c20 */ /* 0x000fc60008400000 */
[----:B------:R-:W2:Y:S01]  /*ddf0*/  LDL.LU R226, [R1+0x48] ;  /* 0x0000480001e27983 */ /* 0x000ea20000300800 */
[----:B------:R-:W-:-:S03]  /*de00*/  FMUL R3, R227, UR20 ;  /* 0x00000014e3037c20 */ /* 0x000fc60008400000 */
[----:B------:R-:W2:Y:S01]  /*de10*/  LDL.LU R227, [R1+0x4c] ;  /* 0x00004c0001e37983 */ /* 0x000ea20000300800 */
[C---:B------:R-:W-:Y:S02]  /*de20*/  ISETP.LT.OR P5, PT, R35.reuse, 0xca, !P1 ;  /* 0x000000ca2300780c */ /* 0x040fe40004fa1670 */
[C---:B------:R-:W-:Y:S01]  /*de30*/  ISETP.LT.OR P6, PT, R35.reuse, 0xd1, !P2 ;  /* 0x000000d12300780c */ /* 0x040fe200057c1670 */
[----:B------:R-:W2:Y:S01]  /*de40*/  LDL.LU R219, [R1+0x50] ;  /* 0x0000500001db7983 */ /* 0x000ea20000300800 */
[----:B------:R-:W-:-:S03]  /*de50*/  ISETP.LT.OR P4, PT, R35, 0xd1, !P1 ;  /* 0x000000d12300780c */ /* 0x000fc60004f81670 */
[----:B------:R-:W2:Y:S04]  /*de60*/  LDL.LU R218, [R1+0x54] ;  /* 0x0000540001da7983 */ /* 0x000ea80000300800 */
[----:B------:R-:W2:Y:S04]  /*de70*/  LDL.LU R220, [R1+0x58] ;  /* 0x0000580001dc7983 */ /* 0x000ea80000300800 */
[----:B------:R0:W-:Y:S01]  /*de80*/  @!P5 STG.E.U8 desc[UR16][R26.64+0xc9], R11 ;  /* 0x0000c90b1a00d986 */ /* 0x0001e2000c101110 */
[----:B------:R-:W-:-:S03]  /*de90*/  ISETP.LT.OR P5, PT, R35, 0xd2, !P2 ;  /* 0x000000d22300780c */ /* 0x000fc600057a1670 */
[----:B------:R1:W-:Y:S01]  /*dea0*/  @!P6 STG.E.U8 desc[UR16][R24.64+0xd0], R9 ;  /* 0x0000d0091800e986 */ /* 0x0003e2000c101110 */
[----:B------:R-:W-:Y:S02]  /*deb0*/  ISETP.LT.OR P6, PT, R35, 0xd2, !P1 ;  /* 0x000000d22300780c */ /* 0x000fe40004fc1670 */
[----:B0-----:R-:W-:-:S07]  /*dec0*/  F2FP.SATFINITE.E4M3.F32.PACK_AB_MERGE_C R11, RZ, R2, RZ ;  /* 0x00000002ff0b723e */ /* 0x001fce00048070ff */
[----:B------:R0:W-:Y:S01]  /*ded0*/  @!P5 STG.E.U8 desc[UR16][R24.64+0xd1], R7 ;  /* 0x0000d1071800d986 */ /* 0x0001e2000c101110 */
[C---:B------:R-:W-:Y:S02]  /*dee0*/  ISETP.LT.OR P5, PT, R35.reuse, 0xda, !P2 ;  /* 0x000000da2300780c */ /* 0x040fe400057a1670 */
[----:B-1----:R-:W-:Y:S01]  /*def0*/  F2FP.SATFINITE.E4M3.F32.PACK_AB_MERGE_C R9, RZ, R0, RZ ;  /* 0x00000000ff09723e */ /* 0x002fe200048070ff */
[----:B------:R-:W-:Y:S01]  /*df00*/  @!P4 STG.E.U8 desc[UR16][R26.64+0xd0], R13 ;  /* 0x0000d00d1a00c986 */ /* 0x000fe2000c101110 */
[----:B------:R-:W-:Y:S01]  /*df10*/  ISETP.LT.OR P4, PT, R35, 0xd9, !P2 ;  /* 0x000000d92300780c */ /* 0x000fe20005781670 */
[----:B------:R-:W-:Y:S01]  /*df20*/  FMUL R0, R221, UR20 ;  /* 0x00000014dd007c20 */ /* 0x000fe20008400000 */
[----:B------:R-:W-:Y:S01]  /*df30*/  FMUL R2, R223, UR20 ;  /* 0x00000014df027c20 */ /* 0x000fe20008400000 */
[----:B------:R1:W-:Y:S01]  /*df40*/  @!P6 STG.E.U8 desc[UR16][R26.64+0xd1], R5 ;  /* 0x0000d1051a00e986 */ /* 0x0003e2000c101110 */
[----:B------:R-:W-:-:S03]  /*df50*/  ISETP.LT.OR P6, PT, R35, 0xd9, !P1 ;  /* 0x000000d92300780c */ /* 0x000fc60004fc1670 */
[----:B------:R-:W2:Y:S04]  /*df60*/  LDL.LU R221, [R1+0x5c] ;  /* 0x00005c0001dd7983 */ /* 0x000ea80000300800 */
[----:B------:R-:W2:Y:S01]  /*df70*/  LDL.LU R223, [R1+0x60] ;  /* 0x0000600001df7983 */ /* 0x000ea20000300800 */
[----:B0-----:R-:W-:Y:S02]  /*df80*/  F2FP.SATFINITE.E4M3.F32.PACK_AB_MERGE_C R7, RZ, R3, RZ ;  /* 0x00000003ff07723e */ /* 0x001fe400048070ff */
[----:B-1----:R-:W-:Y:S01]  /*df90*/  F2FP.SATFINITE.E4M3.F32.PACK_AB_MERGE_C R5, RZ, R0, RZ ;  /* 0x00000000ff05723e */ /* 0x002fe200048070ff */
[----:B------:R0:W-:Y:S01]  /*dfa0*/  @!P4 STG.E.U8 desc[UR16][R24.64+0xd8], R9 ;  /* 0x0000d8091800c986 */ /* 0x0001e2000c101110 */
[----:B------:R-:W-:-:S03]  /*dfb0*/  F2FP.SATFINITE.E4M3.F32.PACK_AB_MERGE_C R13, RZ, R2, RZ ;  /* 0x00000002ff0d723e */ /* 0x000fc600048070ff */
[----:B------:R-:W-:Y:S04]  /*dfc0*/  @!P5 STG.E.U8 desc[UR16][R24.64+0xd9], R11 ;  /* 0x0000d90b1800d986 */ /* 0x000fe8000c101110 */
[----:B------:R1:W-:Y:S01]  /*dfd0*/  @!P6 STG.E.U8 desc[UR16][R26.64+0xd8], R7 ;  /* 0x0000d8071a00e986 */ /* 0x0003e2000c101110 */
[----:B---3--:R-:W-:-:S03]  /*dfe0*/  FMUL R3, R222, UR20 ;  /* 0x00000014de037c20 */ /* 0x008fc60008400000 */
[----:B------:R-:W3:Y:S01]  /*dff0*/  LDL.LU R222, [R1+0x64] ;  /* 0x0000640001de7983 */ /* 0x000ee20000300800 */
[----:B----4-:R-:W-:Y:S01]  /*e000*/  FMUL R0, R225, UR20 ;  /* 0x00000014e1007c20 */ /* 0x010fe20008400000 */
[----:B0-----:R-:W-:Y:S02]  /*e010*/  F2FP.SATFINITE.E4M3.F32.PACK_AB_MERGE_C R9, RZ, R3, RZ ;  /* 0x00000003ff09723e */ /* 0x001fe400048070ff */
[----:B------:R-:W4:Y:S02]  /*e020*/  LDL.LU R225, [R1+0x68] ;  /* 0x0000680001e17983 */ /* 0x000f240000300800 */
        /* <DEDUP_REMOVED lines=8> */
[C---:B------:R-:W-:Y:S02]  /*e0b0*/  ISETP.LT.OR P4, PT, R35.reuse, 0xe1, !P2 ;  /* 0x000000e12300780c */ /* 0x040fe40005781670 */
[----:B------:R-:W-:-:S09]  /*e0c0*/  ISETP.LT.OR P6, PT, R35, 0xe2, !P2 ;  /* 0x000000e22300780c */ /* 0x000fd200057c1670 */
[----:B------:R0:W-:Y:S01]  /*e0d0*/  @!P5 STG.E.U8 desc[UR16][R26.64+0xd9], R5 ;  /* 0x0000d9051a00d986 */ /* 0x0001e2000c101110 */
[----:B------:R-:W-:-:S03]  /*e0e0*/  ISETP.LT.OR P5, PT, R35, 0xe2, !P1 ;  /* 0x000000e22300780c */ /* 0x000fc60004fa1670 */
[----:B------:R-:W-:Y:S01]  /*e0f0*/  @!P4 STG.E.U8 desc[UR16][R24.64+0xe0], R13 ;  /* 0x0000e00d1800c986 */ /* 0x000fe2000c101110 */
[----:B------:R-:W-:-:S03]  /*e100*/  ISETP.LT.OR P4, PT, R35, 0xe1, !P1 ;  /* 0x000000e12300780c */ /* 0x000fc60004f81670 */
[----:B------:R1:W-:Y:S01]  /*e110*/  @!P6 STG.E.U8 desc[UR16][R24.64+0xe1], R9 ;  /* 0x0000e1091800e986 */ /* 0x0003e2000c101110 */
[----:B------:R-:W-:Y:S02]  /*e120*/  ISETP.LT.OR P6, PT, R35, 0xe9, !P2 ;  /* 0x000000e92300780c */ /* 0x000fe400057c1670 */
[----:B------:R-:W-:Y:S02]  /*e130*/  F2FP.SATFINITE.E4M3.F32.PACK_AB_MERGE_C R11, RZ, R2, RZ ;  /* 0x00000002ff0b723e */ /* 0x000fe400048070ff */
[----:B0-----:R-:W-:-:S03]  /*e140*/  F2FP.SATFINITE.E4M3.F32.PACK_AB_MERGE_C R5, RZ, R3, RZ ;  /* 0x00000003ff05723e */ /* 0x001fc600048070ff */
[----:B------:R-:W-:Y:S01]  /*e150*/  @!P5 STG.E.U8 desc[UR16][R26.64+0xe1], R11 ;  /* 0x0000e10b1a00d986 */ /* 0x000fe2000c101110 */
[----:B------:R-:W-:-:S03]  /*e160*/  ISETP.LT.OR P5, PT, R35, 0xea, !P2 ;  /* 0x000000ea2300780c */ /* 0x000fc600057a1670 */
[----:B------:R0:W-:Y:S01]  /*e170*/  @!P4 STG.E.U8 desc[UR16][R26.64+0xe0], R7 ;  /* 0x0000e0071a00c986 */ /* 0x0001e2000c101110 */
[----:B------:R-:W-:-:S03]  /*e180*/  ISETP.LT.OR P4, PT, R35, 0xe9, !P1 ;  /* 0x000000e92300780c */ /* 0x000fc60004f81670 */
[----:B------:R0:W-:Y:S01]  /*e190*/  @!P6 STG.E.U8 desc[UR16][R24.64+0xe8], R5 ;  /* 0x0000e8051800e986 */ /* 0x0001e2000c101110 */
[----:B------:R-:W-:Y:S01]  /*e1a0*/  ISETP.LT.OR P6, PT, R35, 0xea, !P1 ;  /* 0x000000ea2300780c */ /* 0x000fe20004fc1670 */
[----:B------:R-:W-:Y:S01]  /*e1b0*/  FMUL R2, R219, UR20 ;  /* 0x00000014db027c20 */ /* 0x000fe20008400000 */
[----:B------:R-:W-:Y:S01]  /*e1c0*/  FMUL R3, R218, UR20 ;  /* 0x00000014da037c20 */ /* 0x000fe20008400000 */
[----:B-1----:R-:W-:-:S03]  /*e1d0*/  F2FP.SATFINITE.E4M3.F32.PACK_AB_MERGE_C R9, RZ, R0, RZ ;  /* 0x00000000ff09723e */ /* 0x002fc600048070ff */
[----:B------:R-:W-:Y:S02]  /*e1e0*/  F2FP.SATFINITE.E4M3.F32.PACK_AB_MERGE_C R13, RZ, R2, RZ ;  /* 0x00000002ff0d723e */ /* 0x000fe400048070ff */
[----:B0-----:R-:W-:Y:S01]  /*e1f0*/  F2FP.SATFINITE.E4M3.F32.PACK_AB_MERGE_C R7, RZ, R3, RZ ;  /* 0x00000003ff07723e */ /* 0x001fe200048070ff */
[----:B------:R0:W-:Y:S01]  /*e200*/  @!P5 STG.E.U8 desc[UR16][R24.64+0xe9], R9 ;  /* 0x0000e9091800d986 */ /* 0x0001e2000c101110 */
[----:B------:R-:W-:-:S03]  /*e210*/  ISETP.LT.OR P5, PT, R35, 0xf2, !P2 ;  /* 0x000000f22300780c */ /* 0x000fc600057a1670 */
[----:B------:R-:W-:Y:S01]  /*e220*/  @!P4 STG.E.U8 desc[UR16][R26.64+0xe8], R13 ;  /* 0x0000e80d1a00c986 */ /* 0x000fe2000c101110 */
[----:B------:R-:W-:-:S03]  /*e230*/  ISETP.LT.OR P4, PT, R35, 0xf1, !P2 ;  /* 0x000000f12300780c */ /* 0x000fc60005781670 */
[----:B------:R1:W-:Y:S01]  /*e240*/  @!P6 STG.E.U8 desc[UR16][R26.64+0xe9], R7 ;  /* 0x0000e9071a00e986 */ /* 0x0003e2000c101110 */
[----:B------:R-:W-:Y:S01]  /*e250*/  ISETP.LT.OR P6, PT, R35, 0xf1, !P1 ;  /* 0x000000f12300780c */ /* 0x000fe20004fc1670 */
[----:B------:R-:W-:Y:S01]  /*e260*/  FMUL R0, R220, UR20 ;  /* 0x00000014dc007c20 */ /* 0x000fe20008400000 */
[----:B------:R-:W-:Y:S01]  /*e270*/  FMUL R2, R221, UR20 ;  /* 0x00000014dd027c20 */ /* 0x000fe20008400000 */
[----:B------:R-:W-:-:S03]  /*e280*/  FMUL R3, R223, UR20 ;  /* 0x00000014df037c20 */ /* 0x000fc60008400000 */
[----:B------:R-:W-:Y:S02]  /*e290*/  F2FP.SATFINITE.E4M3.F32.PACK_AB_MERGE_C R5, RZ, R0, RZ ;  /* 0x00000000ff05723e */ /* 0x000fe400048070ff */
[----:B------:R-:W-:Y:S02]  /*e2a0*/  F2FP.SATFINITE.E4M3.F32.PACK_AB_MERGE_C R11, RZ, R2, RZ ;  /* 0x00000002ff0b723e */ /* 0x000fe400048070ff */
[----:B0-----:R-:W-:Y:S01]  /*e2b0*/  F2FP.SATFINITE.E4M3.F32.PACK_AB_MERGE_C R9, RZ, R3, RZ ;  /* 0x00000003ff09723e */ /* 0x001fe200048070ff */
[----:B------:R-:W-:Y:S01]  /*e2c0*/  @!P4 STG.E.U8 desc[UR16][R24.64+0xf0], R5 ;  /* 0x0000f0051800c986 */ /* 0x000fe2000c101110 */
[----:B------:R-:W-:-:S03]  /*e2d0*/  ISETP.LT.OR P4, PT, R35, 0xf2, !P1 ;  /* 0x000000f22300780c */ /* 0x000fc60004f81670 */
[----:B------:R0:W-:Y:S01]  /*e2e0*/  @!P5 STG.E.U8 desc[UR16][R24.64+0xf1], R11 ;  /* 0x0000f10b1800d986 */ /* 0x0001e2000c101110 */
[C---:B------:R-:W-:Y:S02]  /*e2f0*/  ISETP.LT.OR P5, PT, R35.reuse, 0xf9, !P2 ;  /* 0x000000f92300780c */ /* 0x040fe400057a1670 */
[C---:B------:R-:W-:Y:S01]  /*e300*/  ISETP.LT.OR P2, PT, R35.reuse, 0xfa, !P2 ;  /* 0x000000fa2300780c */ /* 0x040fe20005741670 */
[----:B------:R0:W-:Y:S01]  /*e310*/  @!P6 STG.E.U8 desc[UR16][R26.64+0xf0], R9 ;  /* 0x0000f0091a00e986 */ /* 0x0001e2000c101110 */
[C---:B------:R-:W-:Y:S02]  /*e320*/  ISETP.LT.OR P6, PT, R35.reuse, 0xf9, !P1 ;  /* 0x000000f92300780c */ /* 0x040fe40004fc1670 */
[----:B------:R-:W-:Y:S01]  /*e330*/  ISETP.LT.OR P1, PT, R35, 0xfa, !P1 ;  /* 0x000000fa2300780c */ /* 0x000fe20004f21670 */
[----:B---3--:R-:W-:Y:S01]  /*e340*/  FMUL R0, R222, UR20 ;  /* 0x00000014de007c20 */ /* 0x008fe20008400000 */
[----:B----4-:R-:W-:-:S04]  /*e350*/  FMUL R2, R225, UR20 ;  /* 0x00000014e1027c20 */ /* 0x010fc80008400000 */
[----:B-1----:R-:W-:Y:S01]  /*e360*/  F2FP.SATFINITE.E4M3.F32.PACK_AB_MERGE_C R7, RZ, R0, RZ ;  /* 0x00000000ff07723e */ /* 0x002fe200048070ff */
[----:B--2---:R-:W-:Y:S01]  /*e370*/  FMUL R3, R224, UR20 ;  /* 0x00000014e0037c20 */ /* 0x004fe20008400000 */
[----:B------:R-:W-:Y:S01]  /*e380*/  FMUL R4, R226, UR20 ;  /* 0x00000014e2047c20 */ /* 0x000fe20008400000 */
[----:B0-----:R-:W-:-:S03]  /*e390*/  F2FP.SATFINITE.E4M3.F32.PACK_AB_MERGE_C R11, RZ, R2, RZ ;  /* 0x00000002ff0b723e */ /* 0x001fc600048070ff */
[----:B------:R-:W-:Y:S01]  /*e3a0*/  F2FP.SATFINITE.E4M3.F32.PACK_AB_MERGE_C R3, RZ, R3, RZ ;  /* 0x00000003ff03723e */ /* 0x000fe200048070ff */
[----:B------:R-:W-:Y:S01]  /*e3b0*/  FMUL R5, R227, UR20 ;  /* 0x00000014e3057c20 */ /* 0x000fe20008400000 */
[----:B------:R-:W-:Y:S01]  /*e3c0*/  F2FP.SATFINITE.E4M3.F32.PACK_AB_MERGE_C R9, RZ, R4, RZ ;  /* 0x00000004ff09723e */ /* 0x000fe200048070ff */
[----:B------:R0:W-:Y:S03]  /*e3d0*/  @!P4 STG.E.U8 desc[UR16][R26.64+0xf1], R7 ;  /* 0x0000f1071a00c986 */ /* 0x0001e6000c101110 */
[----:B------:R-:W-:Y:S01]  /*e3e0*/  F2FP.SATFINITE.E4M3.F32.PACK_AB_MERGE_C R5, RZ, R5, RZ ;  /* 0x00000005ff05723e */ /* 0x000fe200048070ff */
[----:B------:R0:W-:Y:S04]  /*e3f0*/  @!P5 STG.E.U8 desc[UR16][R24.64+0xf8], R11 ;  /* 0x0000f80b1800d986 */ /* 0x0001e8000c101110 */
[----:B------:R0:W-:Y:S04]  /*e400*/  @!P2 STG.E.U8 desc[UR16][R24.64+0xf9], R3 ;  /* 0x0000f9031800a986 */ /* 0x0001e8000c101110 */
[----:B------:R0:W-:Y:S04]  /*e410*/  @!P6 STG.E.U8 desc[UR16][R26.64+0xf8], R9 ;  /* 0x0000f8091a00e986 */ /* 0x0001e8000c101110 */
[----:B------:R0:W-:Y:S02]  /*e420*/  @!P1 STG.E.U8 desc[UR16][R26.64+0xf9], R5 ;  /* 0x0000f9051a009986 */ /* 0x0001e4000c101110 */
.L_x_295:
[----:B------:R-:W-:Y:S05]  /*e430*/  BSYNC B0 ;  /* 0x0000000000007941 */ /* 0x000fea0003800000 */
.L_x_37:
[----:B0-----:R-:W2:Y:S04]  /*e440*/  LDL.LU R3, [R1+0x7c] ;  /* 0x00007c0001037983 */ /* 0x001ea80000300800 */
[----:B-----5:R-:W2:Y:S01]  /*e450*/  LDL.LU R2, [R1+0x80] ;  /* 0x0000800001027983 */ /* 0x020ea20000300800 */
[----:B------:R-:W-:Y:S01]  /*e460*/  ULDC UR6, c[0x0][0xc] ;  /* 0x0000030000067ab9 */ /* 0x000fe20000000800 */
[----:B------:R-:W-:Y:S01]  /*e470*/  ULDC UR7, c[0x0][0x10] ;  /* 0x0000040000077ab9 */ /* 0x000fe20000000800 */
[----:B------:R-:W2:Y:S01]  /*e480*/  LDC R5, c[0x0][0x14] ;  /* 0x00000500ff057b82 */ /* 0x000ea20000000800 */
[----:B------:R-:W-:Y:S01]  /*e490*/  UIMAD.WIDE.U32 UR6, UR6, UR7, URZ ;  /* 0x00000007060672a5 */ /* 0x000fe2000f8e003f */
[----:B------:R-:W-:Y:S01]  /*e4a0*/  PRMT R0, RZ, 0x7610, R0 ;  /* 0x00007610ff007816 */ /* 0x000fe20000000000 */
[----:B------:R-:W-:-:S04]  /*e4b0*/  UMOV UR22, 0xffffffff ;  /* 0xffffffff00167882 */ /* 0x000fc80000000000 */
[----:B--2---:R-:W-:-:S04]  /*e4c0*/  IMAD.WIDE.U32 R2, R5, UR6, R2 ;  /* 0x0000000605027c25 */ /* 0x004fc8000f8e0002 */
[----:B------:R-:W-:Y:S01]  /*e4d0*/  IMAD R5, R5, UR7, RZ ;  /* 0x0000000705057c24 */ /* 0x000fe2000f8e02ff */
[----:B------:R-:W-:Y:S01]  /*e4e0*/  ULDC.64 UR6, c[0x0][0x650] ;  /* 0x0001940000067ab9 */ /* 0x000fe20000000a00 */
[----:B------:R-:W-:Y:S01]  /*e4f0*/  IMAD.MOV.U32 R19, RZ, RZ, R2 ;  /* 0x000000ffff137224 */ /* 0x000fe200078e0002 */
[----:B------:R-:W-:Y:S01]  /*e500*/  ISETP.GE.U32.AND P1, PT, R2, UR6, PT ;  /* 0x0000000602007c0c */ /* 0x000fe2000bf26070 */
[----:B------:R-:W-:Y:S02]  /*e510*/  IMAD.IADD R22, R3, 0x1, R5 ;  /* 0x0000000103167824 */ /* 0x000fe400078e0205 */
[----:B------:R-:W-:-:S03]  /*e520*/  IMAD.MOV.U32 R2, RZ, RZ, -0x1 ;  /* 0xffffffffff027424 */ /* 0x000fc600078e00ff */
[----:B------:R0:W-:Y:S01]  /*e530*/  STL [R1+0x7c], R22 ;  /* 0x00007c1601007387 */ /* 0x0001e20000100800 */
[----:B------:R-:W-:-:S03]  /*e540*/  ISETP.GE.U32.AND.EX P1, PT, R22, UR7, PT, P1 ;  /* 0x0000000716007c0c */ /* 0x000fc6000bf26110 */
[----:B------:R0:W-:Y:S04]  /*e550*/  STL [R1+0x80], R19 ;  /* 0x0000801301007387 */ /* 0x0001e80000100800 */
[----:B------:R0:W-:Y:S06]  /*e560*/  STL [R1+0x84], R2 ;  /* 0x0000840201007387 */ /* 0x0001ec0000100800 */
[----:B------:R-:W-:Y:S05]  /*e570*/  @P1 BRA `(.L_x_296) ;  /* 0x00000004006c1947 */ /* 0x000fea0003800000 */
[----:B------:R-:W2:Y:S01]  /*e580*/  S2R R14, SR_CTAID.X ;  /* 0x00000000000e7919 */ /* 0x000ea20000002500 */
[----:B------:R-:W5:Y:S01]  /*e590*/  LDC.64 R8, c[0x0][0x628] ;  /* 0x00018a00ff087b82 */ /* 0x000f620000000a00 */
[----:B------:R-:W-:Y:S01]  /*e5a0*/  ULDC UR6, c[0x0][0x150] ;  /* 0x0000540000067ab9 */ /* 0x000fe20000000800 */
[----:B------:R-:W-:Y:S01]  /*e5b0*/  IMAD.MOV.U32 R6, RZ, RZ, R19 ;  /* 0x000000ffff067224 */ /* 0x000fe200078e0013 */
[----:B------:R-:W0:Y:S01]  /*e5c0*/  S2R R16, SR_CTAID.Y ;  /* 0x0000000000107919 */ /* 0x000e220000002600 */
[----:B------:R-:W-:-:S04]  /*e5d0*/  IMAD.MOV.U32 R7, RZ, RZ, R22 ;  /* 0x000000ffff077224 */ /* 0x000fc800078e0016 */
[----:B------:R-:W0:Y:S08]  /*e5e0*/  LDC R17, c[0x0][0x144] ;  /* 0x00005100ff117b82 */ /* 0x000e300000000800 */
[----:B------:R-:W0:Y:S08]  /*e5f0*/  LDC R10, c[0x0][0x630] ;  /* 0x00018c00ff0a7b82 */ /* 0x000e300000000800 */
[----:B------:R-:W0:Y:S01]  /*e600*/  LDC.64 R12, c[0x0][0x620] ;  /* 0x00018800ff0c7b82 */ /* 0x000e220000000a00 */
[----:B-----5:R-:W-:-:S04]  /*e610*/  ISETP.NE.U32.AND P1, PT, R8, RZ, PT ;  /* 0x000000ff0800720c */ /* 0x020fc80003f25070 */
[----:B------:R-:W-:Y:S02]  /*e620*/  ISETP.NE.AND.EX P1, PT, R9, RZ, PT, P1 ;  /* 0x000000ff0900720c */ /* 0x000fe40003f25310 */
[----:B--2---:R-:W-:-:S05]  /*e630*/  I2FP.F32.U32 R0, R14 ;  /* 0x0000000e00007245 */ /* 0x004fca0000201000 */
[----:B------:R-:W-:-:S04]  /*e640*/  FMUL R0, R0, UR6 ;  /* 0x0000000600007c20 */ /* 0x000fc80008400000 */
[----:B------:R2:W0:Y:S02]  /*e650*/  F2I.U32.TRUNC.NTZ R15, R0 ;  /* 0x00000000000f7305 */ /* 0x000424000020f000 */
[----:B------:R-:W-:Y:S05]  /*e660*/  @!P1 BRA `(.L_x_297) ;  /* 0x0000000000289947 */ /* 0x000fea0003800000 */
[----:B--2---:R-:W2:Y:S02]  /*e670*/  LDC R0, c[0x0][0x634] ;  /* 0x00018d00ff007b82 */ /* 0x004ea40000000800 */
[----:B--2---:R-:W-:-:S05]  /*e680*/  IADD3 R7, P1, R19, R0, RZ ;  /* 0x0000000013077210 */ /* 0x004fca0007f3e0ff */
[----:B------:R-:W-:-:S04]  /*e690*/  IMAD.X R11, RZ, RZ, R22, P1 ;  /* 0x000000ffff0b7224 */ /* 0x000fc800008e0616 */
[----:B0-----:R-:W-:-:S04]  /*e6a0*/  IMAD.WIDE.U32 R2, R11, R8, RZ ;  /* 0x000000080b027225 */ /* 0x001fc800078e00ff */
[----:B------:R-:W-:-:S04]  /*e6b0*/  IMAD.WIDE.U32 R4, P1, R7, R9, R2 ;  /* 0x0000000907047225 */ /* 0x000fc80007820002 */
[----:B------:R-:W-:-:S04]  /*e6c0*/  IMAD.WIDE.U32 R2, R7, R8, RZ ;  /* 0x0000000807027225 */ /* 0x000fc800078e00ff */
[----:B------:R-:W-:Y:S01]  /*e6d0*/  IMAD.X R7, RZ, RZ, RZ, P1 ;  /* 0x000000ffff077224 */ /* 0x000fe200008e06ff */
[----:B------:R-:W-:Y:S01]  /*e6e0*/  IADD3 RZ, P1, R3, R4, RZ ;  /* 0x0000000403ff7210 */ /* 0x000fe20007f3e0ff */
[----:B------:R-:W-:-:S04]  /*e6f0*/  IMAD.MOV.U32 R6, RZ, RZ, R5 ;  /* 0x000000ffff067224 */ /* 0x000fc800078e0005 */
[----:B------:R-:W-:-:S08]  /*e700*/  IMAD.WIDE.U32.X R6, R11, R9, R6, P1 ;  /* 0x000000090b067225 */ /* 0x000fd000008e0406 */
.L_x_297:
[-CC-:B01----:R-:W-:Y:S01]  /*e710*/  SHF.R.U64 R24, R6, R10.reuse, R7.reuse ;  /* 0x0000000a06187219 */ /* 0x183fe20000001207 */
[----:B------:R-:W0:Y:S01]  /*e720*/  LDC.64 R20, c[0x0][0x640] ;  /* 0x00019000ff147b82 */ /* 0x000e220000000a00 */
[----:B--2---:R-:W-:Y:S01]  /*e730*/  SHF.R.U32.HI R0, RZ, R10, R7 ;  /* 0x0000000aff007219 */ /* 0x004fe20000011607 */
[----:B------:R-:W-:Y:S01]  /*e740*/  IMAD.MOV.U32 R2, RZ, RZ, R19 ;  /* 0x000000ffff027224 */ /* 0x000fe200078e0013 */
[----:B------:R-:W-:Y:S01]  /*e750*/  IADD3 R5, P1, RZ, -R24, RZ ;  /* 0x80000018ff057210 */ /* 0x000fe20007f3e0ff */
[----:B------:R-:W-:Y:S01]  /*e760*/  IMAD.MOV R15, RZ, RZ, -R15 ;  /* 0x000000ffff0f7224 */ /* 0x000fe200078e0a0f */
[----:B------:R-:W-:Y:S01]  /*e770*/  ULDC UR6, c[0x0][0x154] ;  /* 0x0000550000067ab9 */ /* 0x000fe20000000800 */
[----:B------:R-:W-:Y:S02]  /*e780*/  IMAD.MOV.U32 R7, RZ, RZ, 0x1 ;  /* 0x00000001ff077424 */ /* 0x000fe400078e00ff */
[----:B------:R-:W1:Y:S01]  /*e790*/  LDC R4, c[0x0][0x618] ;  /* 0x00018600ff047b82 */ /* 0x000e620000000800 */
[----:B------:R-:W-:-:S02]  /*e7a0*/  IMAD.X R3, RZ, RZ, ~R0, P1 ;  /* 0x000000ffff037224 */ /* 0x000fc400008e0e00 */
[----:B------:R-:W-:Y:S02]  /*e7b0*/  IMAD R15, R17, R15, R14 ;  /* 0x0000000f110f7224 */ /* 0x000fe400078e020e */
[-C--:B------:R-:W-:Y:S02]  /*e7c0*/  IMAD R0, R3, R12.reuse, RZ ;  /* 0x0000000c03007224 */ /* 0x080fe400078e02ff */
[----:B------:R-:W-:Y:S01]  /*e7d0*/  IMAD.MOV.U32 R3, RZ, RZ, R22 ;  /* 0x000000ffff037224 */ /* 0x000fe200078e0016 */
[----:B------:R-:W2:Y:S01]  /*e7e0*/  LDC R6, c[0x0][0x608] ;  /* 0x00018200ff067b82 */ /* 0x000ea20000000800 */
[----:B------:R-:W-:-:S04]  /*e7f0*/  IMAD.WIDE.U32 R2, R5, R12, R2 ;  /* 0x0000000c05027225 */ /* 0x000fc800078e0002 */
[----:B------:R-:W-:-:S03]  /*e800*/  IMAD R5, R5, R13, R0 ;  /* 0x0000000d05057224 */ /* 0x000fc600078e0200 */
[----:B------:R-:W5:Y:S01]  /*e810*/  LDC R18, c[0x0][0x658] ;  /* 0x00019600ff127b82 */ /* 0x000f620000000800 */
[----:B------:R-:W-:Y:S01]  /*e820*/  I2FP.F32.U32 R0, R16 ;  /* 0x0000001000007245 */ /* 0x000fe20000201000 */
[----:B------:R-:W-:Y:S01]  /*e830*/  IMAD.IADD R3, R3, 0x1, R5 ;  /* 0x0000000103037824 */ /* 0x000fe200078e0205 */
[----:B0-----:R-:W-:Y:S01]  /*e840*/  ISETP.NE.U32.AND P1, PT, R20, RZ, PT ;  /* 0x000000ff1400720c */ /* 0x001fe20003f25070 */
[----:B------:R-:W-:Y:S02]  /*e850*/  IMAD.MOV.U32 R5, RZ, RZ, -0x1 ;  /* 0xffffffffff057424 */ /* 0x000fe400078e00ff */
[----:B------:R-:W-:Y:S02]  /*e860*/  FMUL R0, R0, UR6 ;  /* 0x0000000600007c20 */ /* 0x000fe40008400000 */
[----:B------:R-:W0:Y:S01]  /*e870*/  LDC R13, c[0x0][0x148] ;  /* 0x00005200ff0d7b82 */ /* 0x000e220000000800 */
[----:B-1----:R-:W-:Y:S01]  /*e880*/  SHF.R.U64 R10, R2, R4, R3 ;  /* 0x00000004020a7219 */ /* 0x002fe20000001203 */
[----:B------:R1:W0:Y:S01]  /*e890*/  F2I.U32.TRUNC.NTZ R12, R0 ;  /* 0x00000000000c7305 */ /* 0x000222000020f000 */
[----:B------:R-:W-:-:S02]  /*e8a0*/  ISETP.NE.AND.EX P1, PT, R21, RZ, PT, P1 ;  /* 0x000000ff1500720c */ /* 0x000fc40003f25310 */
[----:B------:R-:W-:-:S03]  /*e8b0*/  SHF.R.U32.HI R3, RZ, R4, R3 ;  /* 0x00000004ff037219 */ /* 0x000fc60000011603 */
[----:B------:R-:W0:Y:S01]  /*e8c0*/  LDC R14, c[0x0][0x600] ;  /* 0x00018000ff0e7b82 */ /* 0x000e220000000800 */
[-CC-:B--2---:R-:W-:Y:S02]  /*e8d0*/  SHF.R.U64 R8, R10, R6.reuse, R3.reuse ;  /* 0x000000060a087219 */ /* 0x184fe40000001203 */
[----:B------:R-:W-:-:S05]  /*e8e0*/  SHF.R.U32.HI R3, RZ, R6, R3 ;  /* 0x00000006ff037219 */ /* 0x000fca0000011603 */
[----:B------:R-:W2:Y:S01]  /*e8f0*/  LDC R19, c[0x0][0x648] ;  /* 0x00019200ff137b82 */ /* 0x000ea20000000800 */
[-CC-:B-----5:R-:W-:Y:S02]  /*e900*/  SHF.R.U64 R11, R8, R18.reuse, R3.reuse ;  /* 0x00000012080b7219 */ /* 0x1a0fe40000001203 */
[-C--:B------:R-:W-:Y:S02]  /*e910*/  SHF.L.U32 R5, R5, R18.reuse, RZ ;  /* 0x0000001205057219 */ /* 0x080fe400000006ff */
[-C--:B------:R-:W-:Y:S01]  /*e920*/  SHF.R.U32.HI R3, RZ, R18.reuse, R3 ;  /* 0x00000012ff037219 */ /* 0x080fe20000011603 */
[----:B------:R-:W-:Y:S01]  /*e930*/  IMAD.MOV.U32 R2, RZ, RZ, R11 ;  /* 0x000000ffff027224 */ /* 0x000fe200078e000b */
[----:B------:R-:W-:Y:S01]  /*e940*/  SHF.L.U32 R34, R7, R18, RZ ;  /* 0x0000001207227219 */ /* 0x000fe200000006ff */
[----:B------:R-:W0:Y:S01]  /*e950*/  LDC R22, c[0x0][0x638] ;  /* 0x00018e00ff167b82 */ /* 0x000e220000000800 */
[----:B------:R-:W-:-:S07]  /*e960*/  LOP3.LUT R17, RZ, R5, RZ, 0x33, !PT ;  /* 0x00000005ff117212 */ /* 0x000fce00078e33ff */
[----:B------:R-:W0:Y:S01]  /*e970*/  LDC R23, c[0x0][0x610] ;  /* 0x00018400ff177b82 */ /* 0x000e220000000800 */
[----:B-1----:R-:W-:Y:S05]  /*e980*/  @!P1 BRA `(.L_x_298) ;  /* 0x0000000000289947 */ /* 0x002fea0003800000 */
[----:B------:R-:W1:Y:S02]  /*e990*/  LDC R0, c[0x0][0x64c] ;  /* 0x00019300ff007b82 */ /* 0x000e640000000800 */
[----:B-1----:R-:W-:-:S05]  /*e9a0*/  IADD3 R7, P1, R11, R0, RZ ;  /* 0x000000000b077210 */ /* 0x002fca0007f3e0ff */
        /* <DEDUP_REMOVED lines=8> */
.L_x_298:
[----:B--2---:R-:W-:Y:S01]  /*ea30*/  SHF.R.U64 R0, R2, R19, R3 ;  /* 0x0000001302007219 */ /* 0x004fe20000001203 */
[----:B0-----:R-:W-:Y:S01]  /*ea40*/  VIADD R3, R14, 0xffffffff ;  /* 0xffffffff0e037836 */ /* 0x001fe20000000000 */
[----:B------:R-:W-:Y:S01]  /*ea50*/  LOP3.LUT R5, R8, R17, RZ, 0xc0, !PT ;  /* 0x0000001108057212 */ /* 0x000fe200078ec0ff */
[----:B------:R-:W-:Y:S01]  /*ea60*/  IMAD.MOV R12, RZ, RZ, -R12 ;  /* 0x000000ffff0c7224 */ /* 0x000fe200078e0a0c */
[----:B------:R-:W-:Y:S01]  /*ea70*/  R2UR UR22, R24 ;  /* 0x00000000181672ca */ /* 0x000fe200000e0000 */
[----:B------:R-:W-:Y:S01]  /*ea80*/  IMAD.MOV R2, RZ, RZ, -R0 ;  /* 0x000000ffff027224 */ /* 0x000fe200078e0a00 */
[----:B------:R-:W-:Y:S01]  /*ea90*/  LOP3.LUT R3, R10, R3, RZ, 0xc0, !PT ;  /* 0x000000030a037212 */ /* 0x000fe200078ec0ff */
[----:B------:R-:W-:Y:S02]  /*eaa0*/  IMAD R34, R34, R0, R5 ;  /* 0x0000000022227224 */ /* 0x000fe400078e0205 */
[----:B------:R-:W-:Y:S02]  /*eab0*/  @P3 IMAD R15, R13, R12, R16 ;  /* 0x0000000c0d0f3224 */ /* 0x000fe400078e0210 */
[----:B------:R-:W-:-:S02]  /*eac0*/  IMAD R0, R2, R22, R11 ;  /* 0x0000001602007224 */ /* 0x000fc400078e020b */
[----:B------:R-:W-:Y:S02]  /*ead0*/  IMAD R34, R34, R23, R15 ;  /* 0x0000001722227224 */ /* 0x000fe400078e020f */
[----:B------:R-:W-:Y:S02]  /*eae0*/  IMAD R3, R0, R14, R3 ;  /* 0x0000000e00037224 */ /* 0x000fe400078e0203 */
[----:B------:R-:W-:-:S03]  /*eaf0*/  IMAD.MOV.U32 R0, RZ, RZ, 0x1 ;  /* 0x00000001ff007424 */ /* 0x000fc600078e00ff */
[----:B------:R-:W-:Y:S02]  /*eb00*/  SEL R2, R3, R34, !P3 ;  /* 0x0000002203027207 */ /* 0x000fe40005800000 */
[----:B------:R-:W-:-:S03]  /*eb10*/  SEL R34, R34, R3, !P3 ;  /* 0x0000000322227207 */ /* 0x000fc60005800000 */
[----:B------:R2:W-:Y:S04]  /*eb20*/  STL [R1+0x84], R2 ;  /* 0x0000840201007387 */ /* 0x0005e80000100800 */
.L_x_296:
[----:B------:R0:W-:Y:S01]  /*eb30*/  STL [R1+0x88], R34 ;  /* 0x0000882201007387 */ /* 0x0001e20000100800 */
[----:B------:R-:W-:-:S13]  /*eb40*/  LOP3.LUT P1, RZ, R0, 0xff, RZ, 0xc0, !PT ;  /* 0x000000ff00ff7812 */ /* 0x000fda000782c0ff */
[----:B0-----:R-:W-:Y:S05]  /*eb50*/  @P1 BRA `(.L_x_299) ;  /* 0xffffff2400c81947 */ /* 0x001fea000383ffff */
[----:B------:R-:W-:Y:S05]  /*eb60*/  EXIT ;  /* 0x000000000000794d */ /* 0x000fea0003800000 */
.L_x_7:
[----:B------:R-:W2:Y:S01]  /*eb70*/  LDL R22, [R1+0x80] ;  /* 0x0000800001167983 */ /* 0x000ea20000100800 */
[----:B0-----:R-:W-:-:S03]  /*eb80*/  ULDC.64 UR4, c[0x0][0x650] ;  /* 0x0001940000047ab9 */ /* 0x001fc60000000a00 */
[----:B-1----:R-:W3:Y:S01]  /*eb90*/  LDL R23, [R1+0x7c] ;  /* 0x00007c0001177983 */ /* 0x002ee20000100800 */
[----:B------:R-:W-:Y:S01]  /*eba0*/  PRMT R4, RZ, 0x7610, R4 ;  /* 0x00007610ff047816 */ /* 0x000fe20000000004 */
[----:B------:R-:W-:Y:S02]  /*ebb0*/  IMAD.MOV.U32 R5, RZ, RZ, -0x1 ;  /* 0xffffffffff057424 */ /* 0x000fe400078e00ff */
[----:B------:R-:W-:Y:S02]  /*ebc0*/  IMAD.MOV.U32 R7, RZ, RZ, -0x1 ;  /* 0xffffffffff077424 */ /* 0x000fe400078e00ff */
[----:B------:R-:W-:Y:S01]  /*ebd0*/  IMAD.MOV.U32 R6, RZ, RZ, -0x1 ;  /* 0xffffffffff067424 */ /* 0x000fe200078e00ff */
[----:B--2---:R-:W-:-:S04]  /*ebe0*/  ISETP.GE.U32.AND P0, PT, R22, UR4, PT ;  /* 0x0000000416007c0c */ /* 0x004fc8000bf06070 */
[----:B---3--:R-:W-:-:S13]  /*ebf0*/  ISETP.GE.U32.AND.EX P0, PT, R23, UR5, PT, P0 ;  /* 0x0000000517007c0c */ /* 0x008fda000bf06100 */
[----:B------:R-:W-:Y:S05]  /*ec00*/  @P0 BRA `(.L_x_300) ;  /* 0x00000004002c0947 */ /* 0x000fea0003800000 */
[----:B------:R-:W0:Y:S01]  /*ec10*/  LDC.64 R14, c[0x0][0x628] ;  /* 0x00018a00ff0e7b82 */ /* 0x000e220000000a00 */
[----:B------:R-:W-:Y:S02]  /*ec20*/  IMAD.MOV.U32 R8, RZ, RZ, R22 ;  /* 0x000000ffff087224 */ /* 0x000fe400078e0016 */
[----:B------:R-:W-:-:S05]  /*ec30*/  IMAD.MOV.U32 R9, RZ, RZ, R23 ;  /* 0x000000ffff097224 */ /* 0x000fca00078e0017 */
[----:B------:R-:W1:Y:S08]  /*ec40*/  LDC R10, c[0x0][0x630] ;  /* 0x00018c00ff0a7b82 */ /* 0x000e700000000800 */
[----:B------:R-:W2:Y:S01]  /*ec50*/  LDC.64 R16, c[0x0][0x620] ;  /* 0x00018800ff107b82 */ /* 0x000ea20000000a00 */
[----:B0-----:R-:W-:-:S04]  /*ec60*/  ISETP.NE.U32.AND P0, PT, R14, RZ, PT ;  /* 0x000000ff0e00720c */ /* 0x001fc80003f05070 */
[----:B------:R-:W-:-:S13]  /*ec70*/  ISETP.NE.AND.EX P0, PT, R15, RZ, PT, P0 ;  /* 0x000000ff0f00720c */ /* 0x000fda0003f05300 */
[----:B-12---:R-:W-:Y:S05]  /*ec80*/  @!P0 BRA `(.L_x_301) ;  /* 0x0000000000288947 */ /* 0x006fea0003800000 */
        /* <DEDUP_REMOVED lines=10> */
.L_x_301:
[----:B------:R-:W0:Y:S01]  /*ed30*/  LDC.64 R20, c[0x0][0x640] ;  /* 0x00019000ff147b82 */ /* 0x000e220000000a00 */
[-CC-:B------:R-:W-:Y:S02]  /*ed40*/  SHF.R.U64 R14, R8, R10.reuse, R9.reuse ;  /* 0x0000000a080e7219 */ /* 0x180fe40000001209 */
[----:B------:R-:W-:Y:S02]  /*ed50*/  SHF.R.U32.HI R4, RZ, R10, R9 ;  /* 0x0000000aff047219 */ /* 0x000fe40000011609 */
[----:B------:R-:W-:-:S03]  /*ed60*/  IADD3 R7, P0, RZ, -R14, RZ ;  /* 0x8000000eff077210 */ /* 0x000fc60007f1e0ff */
[----:B------:R-:W1:Y:S02]  /*ed70*/  LDC R8, c[0x0][0x618] ;  /* 0x00018600ff087b82 */ /* 0x000e640000000800 */
[----:B------:R-:W-:Y:S02]  /*ed80*/  IMAD.X R5, RZ, RZ, ~R4, P0 ;  /* 0x000000ffff057224 */ /* 0x000fe400000e0e04 */
[----:B------:R-:W-:Y:S02]  /*ed90*/  IMAD.MOV.U32 R4, RZ, RZ, R22 ;  /* 0x000000ffff047224 */ /* 0x000fe400078e0016 */
[-C--:B------:R-:W-:Y:S02]  /*eda0*/  IMAD R6, R5, R16.reuse, RZ ;  /* 0x0000001005067224 */ /* 0x080fe400078e02ff */
[----:B------:R-:W2:Y:S01]  /*edb0*/  LDC R18, c[0x0][0x608] ;  /* 0x00018200ff127b82 */ /* 0x000ea20000000800 */
[----:B------:R-:W-:Y:S02]  /*edc0*/  IMAD.MOV.U32 R5, RZ, RZ, R23 ;  /* 0x000000ffff057224 */ /* 0x000fe400078e0017 */
[----:B------:R-:W-:-:S05]  /*edd0*/  IMAD.WIDE.U32 R4, R7, R16, R4 ;  /* 0x0000001007047225 */ /* 0x000fca00078e0004 */
[----:B------:R-:W3:Y:S01]  /*ede0*/  LDC R19, c[0x0][0x658] ;  /* 0x00019600ff137b82 */ /* 0x000ee20000000800 */
[----:B------:R-:W-:Y:S01]  /*edf0*/  IMAD R7, R7, R17, R6 ;  /* 0x0000001107077224 */ /* 0x000fe200078e0206 */
[----:B0-----:R-:W-:Y:S01]  /*ee00*/  ISETP.NE.U32.AND P0, PT, R20, RZ, PT ;  /* 0x000000ff1400720c */ /* 0x001fe20003f05070 */
[----:B------:R-:W-:Y:S02]  /*ee10*/  IMAD.MOV.U32 R6, RZ, RZ, -0x1 ;  /* 0xffffffffff067424 */ /* 0x000fe400078e00ff */
[----:B------:R-:W-:Y:S01]  /*ee20*/  IMAD.IADD R5, R5, 0x1, R7 ;  /* 0x0000000105057824 */ /* 0x000fe200078e0207 */
[----:B------:R-:W-:Y:S02]  /*ee30*/  ISETP.NE.AND.EX P0, PT, R21, RZ, PT, P0 ;  /* 0x000000ff1500720c */ /* 0x000fe40003f05300 */
[----:B------:R-:W0:Y:S02]  /*ee40*/  LDC R17, c[0x0][0x600] ;  /* 0x00018000ff117b82 */ /* 0x000e240000000800 */
[----:B-1----:R-:W-:-:S02]  /*ee50*/  SHF.R.U64 R10, R4, R8, R5 ;  /* 0x00000008040a7219 */ /* 0x002fc40000001205 */
[----:B------:R-:W-:-:S04]  /*ee60*/  SHF.R.U32.HI R5, RZ, R8, R5 ;  /* 0x00000008ff057219 */ /* 0x000fc80000011605 */
[----:B------:R-:W1:Y:S01]  /*ee70*/  LDC R22, c[0x0][0x648] ;  /* 0x00019200ff167b82 */ /* 0x000e620000000800 */
[-CC-:B--2---:R-:W-:Y:S02]  /*ee80*/  SHF.R.U64 R15, R10, R18.reuse, R5.reuse ;  /* 0x000000120a0f7219 */ /* 0x184fe40000001205 */
[----:B------:R-:W-:Y:S01]  /*ee90*/  SHF.R.U32.HI R4, RZ, R18, R5 ;  /* 0x00000012ff047219 */ /* 0x000fe20000011605 */
[----:B------:R-:W-:-:S04]  /*eea0*/  IMAD.MOV.U32 R18, RZ, RZ, 0x1 ;  /* 0x00000001ff127424 */ /* 0x000fc800078e00ff */
[----:B------:R-:W2:Y:S01]  /*eeb0*/  LDC R23, c[0x0][0x638] ;  /* 0x00018e00ff177b82 */ /* 0x000ea20000000800 */
[-CC-:B---3--:R-:W-:Y:S02]  /*eec0*/  SHF.R.U64 R16, R15, R19.reuse, R4.reuse ;  /* 0x000000130f107219 */ /* 0x188fe40000001204 */
[-C--:B------:R-:W-:Y:S02]  /*eed0*/  SHF.L.U32 R6, R6, R19.reuse, RZ ;  /* 0x0000001306067219 */ /* 0x080fe400000006ff */
[----:B------:R-:W-:Y:S01]  /*eee0*/  SHF.R.U32.HI R5, RZ, R19, R4 ;  /* 0x00000013ff057219 */ /* 0x000fe20000011604 */
[----:B------:R-:W-:Y:S01]  /*eef0*/  IMAD.MOV.U32 R4, RZ, RZ, R16 ;  /* 0x000000ffff047224 */ /* 0x000fe200078e0010 */
[----:B------:R-:W-:Y:S01]  /*ef00*/  LOP3.LUT R24, RZ, R6, RZ, 0x33, !PT ;  /* 0x00000006ff187212 */ /* 0x000fe200078e33ff */
[----:B------:R-:W3:Y:S01]  /*ef10*/  LDC R25, c[0x0][0x610] ;  /* 0x00018400ff197b82 */ /* 0x000ee20000000800 */
[----:B------:R-:W-:Y:S05]  /*ef20*/  @!P0 BRA `(.L_x_302) ;  /* 0x0000000000288947 */ /* 0x000fea0003800000 */
        /* <DEDUP_REMOVED lines=10> */
.L_x_302:
[----:B-1----:R-:W-:Y:S01]  /*efd0*/  SHF.R.U64 R4, R4, R22, R5 ;  /* 0x0000001604047219 */ /* 0x002fe20000001205 */
[----:B0-----:R-:W-:Y:S01]  /*efe0*/  VIADD R7, R17, 0xffffffff ;  /* 0xffffffff11077836 */ /* 0x001fe20000000000 */
[----:B------:R-:W-:Y:S01]  /*eff0*/  SHF.L.U32 R18, R18, R19, RZ ;  /* 0x0000001312127219 */ /* 0x000fe200000006ff */
[----:B------:R-:W-:Y:S01]  /*f000*/  @P3 IMAD R0, R11, R12, R2 ;  /* 0x0000000c0b003224 */ /* 0x000fe200078e0202 */
[----:B------:R-:W-:Y:S01]  /*f010*/  LOP3.LUT R3, R15, R24, RZ, 0xc0, !PT ;  /* 0x000000180f037212 */ /* 0x000fe200078ec0ff */
[----:B------:R-:W-:Y:S01]  /*f020*/  IMAD.MOV R5, RZ, RZ, -R4 ;  /* 0x000000ffff057224 */ /* 0x000fe200078e0a04 */
[----:B------:R-:W-:Y:S01]  /*f030*/  LOP3.LUT R7, R10, R7, RZ, 0xc0, !PT ;  /* 0x000000070a077212 */ /* 0x000fe200078ec0ff */
[----:B------:R-:W-:Y:S02]  /*f040*/  IMAD.MOV.U32 R6, RZ, RZ, R14 ;  /* 0x000000ffff067224 */ /* 0x000fe400078e000e */
[----:B------:R-:W-:Y:S02]  /*f050*/  IMAD R3, R18, R4, R3 ;  /* 0x0000000412037224 */ /* 0x000fe400078e0203 */
[----:B--2---:R-:W-:-:S02]  /*f060*/  IMAD R2, R5, R23, R16 ;  /* 0x0000001705027224 */ /* 0x004fc400078e0210 */
[----:B---3--:R-:W-:Y:S02]  /*f070*/  IMAD R0, R3, R25, R0 ;  /* 0x0000001903007224 */ /* 0x008fe400078e0200 */
[----:B------:R-:W-:Y:S02]  /*f080*/  IMAD R5, R2, R17, R7 ;  /* 0x0000001102057224 */ /* 0x000fe400078e0207 */
[----:B------:R-:W-:-:S03]  /*f090*/  IMAD.MOV.U32 R4, RZ, RZ, 0x1 ;  /* 0x00000001ff047424 */ /* 0x000fc600078e00ff */
[----:B------:R-:W-:Y:S02]  /*f0a0*/  SEL R7, R5, R0, !P3 ;  /* 0x0000000005077207 */ /* 0x000fe40005800000 */
[----:B------:R-:W-:-:S07]  /*f0b0*/  SEL R5, R0, R5, !P3 ;  /* 0x0000000500057207 */ /* 0x000fce0005800000 */
.L_x_300:
[----:B------:R-:W-:-:S08]  /*f0c0*/  NOP ;  /* 0x0000000000007918 */ /* 0x000fd00000000000 */
[----:B------:R-:W0:-:S00]  /*f0d0*/  USETMAXREG.DEALLOC.CTAPOOL 0x28 ;  /* 0x00000028000079c8 */ /* 0x000e0000080e0500 */
[----:B------:R-:W-:-:S13]  /*f0e0*/  ISETP.NE.AND P0, PT, RZ, UR8, PT ;  /* 0x00000008ff007c0c */ /* 0x000fda000bf05270 */
[----:B------:R-:W-:Y:S05]  /*f0f0*/  @P0 EXIT ;  /* 0x000000000000094d */ /* 0x000fea0003800000 */
[----:B0-----:R-:W-:Y:S01]  /*f100*/  LOP3.LUT P0, RZ, R4, 0xff, RZ, 0xc0, !PT ;  /* 0x000000ff04ff7812 */ /* 0x001fe2000780c0ff */
[----:B------:R-:W-:Y:S02]  /*f110*/  IMAD.MOV.U32 R8, RZ, RZ, 0x1 ;  /* 0x00000001ff087424 */ /* 0x000fe400078e00ff */
[----:B------:R-:W-:-:S10]  /*f120*/  IMAD.MOV.U32 R11, RZ, RZ, RZ ;  /* 0x000000ffff0b7224 */ /* 0x000fd400078e00ff */
[----:B------:R-:W-:Y:S05]  /*f130*/  @!P0 BRA `(.L_x_303) ;  /* 0x0000000c00608947 */ /* 0x000fea0003800000 */
[----:B------:R-:W0:Y:S01]  /*f140*/  S2UR UR12, SR_CgaCtaId ;  /* 0x00000000000c79c3 */ /* 0x000e220000008800 */
[----:B------:R-:W-:Y:S01]  /*f150*/  ULDC UR4, c[0x0][0x28c] ;  /* 0x0000a30000047ab9 */ /* 0x000fe20000000800 */
[----:B------:R-:W-:Y:S01]  /*f160*/  ULDC UR6, c[0x0][0x658] ;  /* 0x0001960000067ab9 */ /* 0x000fe20000000800 */
[----:B------:R-:W-:Y:S01]  /*f170*/  UIADD3 UR10, UR4, 0x3f, URZ ;  /* 0x0000003f040a7890 */ /* 0x000fe2000fffe03f */
[----:B------:R-:W-:Y:S01]  /*f180*/  BSSY B0, `(.L_x_303) ;  /* 0x00000d3000007945 */ /* 0x000fe20003800000 */
[----:B------:R-:W-:Y:S01]  /*f190*/  UMOV UR7, 0xffffffff ;  /* 0xffffffff00077882 */ /* 0x000fe20000000000 */
[----:B------:R-:W-:Y:S01]  /*f1a0*/  ULDC UR5, c[0x0][0x600] ;  /* 0x0001800000057ab9 */ /* 0x000fe20000000800 */
[----:B------:R-:W-:Y:S01]  /*f1b0*/  UMOV UR9, 0x1 ;  /* 0x0000000100097882 */ /* 0x000fe20000000000 */
[----:B------:R-:W-:Y:S01]  /*f1c0*/  USHF.L.U32 UR7, UR7, UR6, URZ ;  /* 0x0000000607077299 */ /* 0x000fe2000800063f */
[----:B------:R-:W-:Y:S01]  /*f1d0*/  IMAD.MOV.U32 R10, RZ, RZ, 0x1 ;  /* 0x00000001ff0a7424 */ /* 0x000fe200078e00ff */
[----:B------:R-:W-:Y:S01]  /*f1e0*/  UIADD3 UR4, UR5, -0x1, URZ ;  /* 0xffffffff05047890 */ /* 0x000fe2000fffe03f */
[----:B------:R-:W-:Y:S01]  /*f1f0*/  IMAD.MOV.U32 R8, RZ, RZ, 0x1 ;  /* 0x00000001ff087424 */ /* 0x000fe200078e00ff */
[----:B------:R-:W-:Y:S01]  /*f200*/  USHF.R.S32.HI UR11, URZ, 0x1f, UR10 ;  /* 0x0000001f3f0b7899 */ /* 0x000fe2000801140a */
[----:B------:R-:W-:Y:S01]  /*f210*/  IMAD.MOV.U32 R11, RZ, RZ, RZ ;  /* 0x000000ffff0b7224 */ /* 0x000fe200078e00ff */
[----:B------:R-:W-:Y:S01]  /*f220*/  ULDC UR8, c[0x0][0xc] ;  /* 0x0000030000087ab9 */ /* 0x000fe20000000800 */
[----:B------:R-:W-:-:S02]  /*f230*/  USHF.L.U32 UR5, UR9, UR6, URZ ;  /* 0x0000000609057299 */ /* 0x000fc4000800063f */
[----:B------:R-:W-:Y:S01]  /*f240*/  ULEA.HI UR11, UR11, UR10, URZ, 0x6 ;  /* 0x0000000a0b0b7291 */ /* 0x000fe2000f8f303f */
[----:B------:R-:W-:Y:S01]  /*f250*/  ULDC UR9, c[0x0][0x10] ;  /* 0x0000040000097ab9 */ /* 0x000fe20000000800 */
[----:B------:R-:W-:Y:S02]  /*f260*/  ULOP3.LUT UR6, URZ, UR7, URZ, 0x33, !UPT ;  /* 0x000000073f067292 */ /* 0x000fe4000f8e333f */
[----:B------:R-:W-:Y:S01]  /*f270*/  UIMAD.WIDE.U32 UR8, UR8, UR9, URZ ;  /* 0x00000009080872a5 */ /* 0x000fe2000f8e003f */
[----:B------:R-:W-:Y:S01]  /*f280*/  ULDC UR7, c[0x0][0x14] ;  /* 0x0000050000077ab9 */ /* 0x000fe20000000800 */
[----:B------:R-:W-:Y:S01]  /*f290*/  USHF.R.S32.HI UR20, URZ, 0x6, UR11 ;  /* 0x000000063f147899 */ /* 0x000fe2000801140b */
[----:B0-----:R-:W-:Y:S01]  /*f2a0*/  IMAD.U32 R0, RZ, RZ, UR12 ;  /* 0x0000000cff007e24 */ /* 0x001fe2000f8e00ff */
[----:B------:R-:W-:Y:S02]  /*f2b0*/  UIMAD.WIDE.U32 UR24, UR8, UR7, URZ ;  /* 0x00000007081872a5 */ /* 0x000fe4000f8e003f */
[----:B------:R-:W-:-:S02]  /*f2c0*/  UIMAD UR18, UR9, UR7, URZ ;  /* 0x00000007091272a4 */ /* 0x000fc4000f8e023f */
[----:B------:R-:W-:Y:S02]  /*f2d0*/  ULOP3.LUT UR23, UR13, 0x2, URZ, 0xfc, !UPT ;  /* 0x000000020d177892 */ /* 0x000fe4000f8efc3f */
[----:B------:R-:W-:Y:S02]  /*f2e0*/  UIADD3 UR18, UR25, UR18, URZ ;  /* 0x0000001219127290 */ /* 0x000fe4000fffe03f */
[----:B------:R-:W-:Y:S01]  /*f2f0*/  UIADD3 UR28, UR20, 0x1, URZ ;  /* 0x00000001141c7890 */ /* 0x000fe2000fffe03f */
[----:B------:R-:W-:-:S11]  /*f300*/  ULDC.64 UR26, c[0x0][0x198] ;  /* 0x00006600001a7ab9 */ /* 0x000fd60000000a00 */
.L_x_314:
[----:B------:R-:W-:-:S03]  /*f310*/  UMOV UR7, 0xffffffff ;  /* 0xffffffff00077882 */ /* 0x000fc60000000000 */
[----:B------:R-:W-:Y:S05]  /*f320*/  BRA.DIV UR7, `(.L_x_304) ;  /* 0x0000001207047947 */ /* 0x000fea000b800000 */
[----:B------:R-:W-:-:S13]  /*f330*/  ELECT P0, URZ, PT ;  /* 0x00000000003f782f */ /* 0x000fda0003800000 */
.L_x_326:
[----:B------:R-:W0:Y:S01]  /*f340*/  LDC R2, c[0x0][0x28c] ;  /* 0x0000a300ff027b82 */ /* 0x000e220000000800 */
[----:B------:R-:W-:Y:S01]  /*f350*/  BSSY B1, `(.L_x_305) ;  /* 0x000003c000017945 */ /* 0x000fe20003800000 */
[----:B0-----:R-:W-:-:S13]  /*f360*/  ISETP.LT.OR P0, PT, R2, 0x1, !P0 ;  /* 0x000000010200780c */ /* 0x001fda0004701670 */
[----:B------:R-:W-:Y:S05]  /*f370*/  @P0 BRA `(.L_x_306) ;  /* 0x0000000000e40947 */ /* 0x000fea0003800000 */
[----:B------:R-:W-:Y:S02]  /*f380*/  IMAD R5, R5, 0x2, R0 ;  /* 0x0000000205057824 */ /* 0x000fe400078e0200 */
[----:B------:R-:W-:Y:S02]  /*f390*/  IMAD.SHL.U32 R9, R7, 0x100, RZ ;  /* 0x0000010007097824 */ /* 0x000fe400078e00ff */
[----:B------:R-:W-:Y:S02]  /*f3a0*/  IMAD.MOV.U32 R14, RZ, RZ, RZ ;  /* 0x000000ffff0e7224 */ /* 0x000fe400078e00ff */
[----:B------:R-:W-:Y:S02]  /*f3b0*/  IMAD.U32 R15, RZ, RZ, UR28 ;  /* 0x0000001cff0f7e24 */ /* 0x000fe4000f8e00ff */
[----:B------:R-:W-:Y:S02]  /*f3c0*/  IMAD.MOV.U32 R2, RZ, RZ, R8 ;  /* 0x000000ffff027224 */ /* 0x000fe400078e0008 */
[----:B------:R-:W-:-:S02]  /*f3d0*/  IMAD.MOV.U32 R3, RZ, RZ, R11 ;  /* 0x000000ffff037224 */ /* 0x000fc400078e000b */
[----:B------:R-:W-:-:S07]  /*f3e0*/  IMAD.SHL.U32 R7, R5, 0x40, RZ ;  /* 0x0000004005077824 */ /* 0x000fce00078e00ff */
.L_x_309:
[----:B------:R-:W0:Y:S01]  /*f3f0*/  S2UR UR7, SR_CgaCtaId ;  /* 0x00000000000779c3 */ /* 0x000e220000008800 */
[----:B------:R-:W1:Y:S01]  /*f400*/  S2R R16, SR_TID.X ;  /* 0x0000000000107919 */ /* 0x000e620000002100 */
[----:B------:R-:W-:Y:S02]  /*f410*/  MOV R5, 0x400 ;  /* 0x0000040000057802 */ /* 0x000fe40000000f00 */
[----:B------:R-:W-:Y:S01]  /*f420*/  SHF.L.U32 R4, R2, 0x1f, RZ ;  /* 0x0000001f02047819 */ /* 0x000fe200000006ff */
[----:B0-----:R-:W-:-:S05]  /*f430*/  IMAD.U32 R0, RZ, RZ, UR7 ;  /* 0x00000007ff007e24 */ /* 0x001fca000f8e00ff */
[----:B------:R-:W-:Y:S02]  /*f440*/  LEA R12, R0, R5, 0x18 ;  /* 0x00000005000c7211 */ /* 0x000fe400078ec0ff */
[----:B-1----:R-:W-:-:S03]  /*f450*/  LOP3.LUT P1, RZ, R16, 0x7f, RZ, 0xc0, !PT ;  /* 0x0000007f10ff7812 */ /* 0x002fc6000782c0ff */
[----:B------:R-:W-:-:S04]  /*f460*/  IMAD R13, R3, 0x8, R12 ;  /* 0x00000008030d7824 */ /* 0x000fc800078e020c */
[----:B------:R-:W0:Y:S06]  /*f470*/  SYNCS.PHASECHK.TRANS64.TRYWAIT P0, [R13+URZ+0x28], R4 ;  /* 0x000028040d0075a7 */ /* 0x000e2c000800017f */
[----:B------:R-:W1:Y:S01]  /*f480*/  @!P1 LDC R5, c[0x0][0x500] ;  /* 0x00014000ff059b82 */ /* 0x000e620000000800 */
[----:B0-----:R-:W-:Y:S05]  /*f490*/  @!P0 BRA `(.L_x_307) ;  /* 0x0000000c00c88947 */ /* 0x001fea0003800000 */
.L_x_327:
[----:B------:R-:W-:Y:S01]  /*f4a0*/  UPRMT UR7, UR23, 0x9910, URZ ;  /* 0x0000991017077896 */ /* 0x000fe2000800003f */
[----:B-1----:R1:W-:Y:S03]  /*f4b0*/  @!P1 SYNCS.ARRIVE.TRANS64 RZ, [R13+URZ], R5 ;  /* 0x000000050dff99a7 */ /* 0x0023e6000800003f */
[----:B------:R-:W-:-:S06]  /*f4c0*/  UISETP.NE.AND UP0, UPT, UR7, 0x2, UPT ;  /* 0x000000020700788c */ /* 0x000fcc000bf05270 */
[----:B------:R-:W-:-:S13]  /*f4d0*/  PLOP3.LUT P0, PT, PT, PT, UP0, 0x80, 0x0 ;  /* 0x000000000000781c */ /* 0x000fda0003f0f008 */
[----:B-1----:R-:W-:Y:S05]  /*f4e0*/  @P0 BRA `(.L_x_308) ;  /* 0x0000000000040947 */ /* 0x002fea0003800000 */
[----:B------:R-:W-:Y:S01]  /*f4f0*/  BPT.TRAP 0x1 ;  /* 0x000000040000795c */ /* 0x000fe20000300000 */
.L_x_308:
[----:B0-----:R-:W-:Y:S01]  /*f500*/  IMAD R4, R3, 0x2, R0 ;  /* 0x0000000203047824 */ /* 0x001fe200078e0200 */
[----:B------:R-:W-:Y:S01]  /*f510*/  R2UR UR9, R13 ;  /* 0x000000000d0972ca */ /* 0x000fe200000e0000 */
[----:B------:R-:W-:Y:S01]  /*f520*/  VIADD R15, R15, 0xffffffff ;  /* 0xffffffff0f0f7836 */ /* 0x000fe20000000000 */
[----:B------:R-:W-:Y:S01]  /*f530*/  UIADD3 UR14, UP0, UR26, 0xf0, URZ ;  /* 0x000000f01a0e7890 */ /* 0x000fe2000ff1e03f */
[--C-:B------:R-:W-:Y:S01]  /*f540*/  IMAD.U32 R4, R4, 0x1000, R12.reuse ;  /* 0x0000100004047824 */ /* 0x100fe200078e000c */
[----:B------:R-:W-:Y:S01]  /*f550*/  R2UR UR11, R7 ;  /* 0x00000000070b72ca */ /* 0x000fe200000e0000 */
[C---:B------:R-:W-:Y:S01]  /*f560*/  IMAD R12, R3.reuse, 0x4000, R12 ;  /* 0x00004000030c7824 */ /* 0x040fe200078e020c */
[----:B------:R-:W-:Y:S01]  /*f570*/  R2UR UR10, R14 ;  /* 0x000000000e0a72ca */ /* 0x000fe200000e0000 */
[----:B------:R-:W-:Y:S01]  /*f580*/  UIADD3 UR30, UP1, UR26, 0x1f0, URZ ;  /* 0x000001f01a1e7890 */ /* 0x000fe2000ff3e03f */
[----:B------:R-:W-:Y:S01]  /*f590*/  R2UR UR7, R4 ;  /* 0x00000000040772ca */ /* 0x000fe200000e0000 */
[----:B------:R-:W-:Y:S01]  /*f5a0*/  UIADD3.X UR15, URZ, UR27, URZ, UP0, !UPT ;  /* 0x0000001b3f0f7290 */ /* 0x000fe200087fe43f */
[----:B------:R-:W-:Y:S01]  /*f5b0*/  R2UR UR8, R12 ;  /* 0x000000000c0872ca */ /* 0x000fe200000e0000 */
[----:B------:R-:W-:Y:S01]  /*f5c0*/  VIADD R3, R3, 0x1 ;  /* 0x0000000103037836 */ /* 0x000fe20000000000 */
[----:B------:R-:W-:Y:S01]  /*f5d0*/  R2UR UR12, R6 ;  /* 0x00000000060c72ca */ /* 0x000fe200000e0000 */
[----:B------:R-:W-:Y:S01]  /*f5e0*/  UIADD3.X UR31, URZ, UR27, URZ, UP1, !UPT ;  /* 0x0000001b3f1f7290 */ /* 0x000fe20008ffe43f */
[----:B------:R-:W-:Y:S01]  /*f5f0*/  R2UR UR21, R9 ;  /* 0x00000000091572ca */ /* 0x000fe200000e0000 */
[----:B------:R-:W-:Y:S01]  /*f600*/  UMOV UR22, 0x30000 ;  /* 0x0003000000167882 */ /* 0x000fe20000000000 */
[----:B------:R-:W-:Y:S01]  /*f610*/  ISETP.GT.AND P1, PT, R15, 0x1, PT ;  /* 0x000000010f00780c */ /* 0x000fe20003f24270 */
[----:B------:R-:W-:Y:S01]  /*f620*/  UMOV UR16, 0x0 ;  /* 0x0000000000107882 */ /* 0x000fe20000000000 */
[----:B------:R-:W-:Y:S01]  /*f630*/  UMOV UR17, 0x10000000 ;  /* 0x1000000000117882 */ /* 0x000fe20000000000 */
[----:B------:R-:W-:Y:S01]  /*f640*/  ISETP.NE.AND P0, PT, R3, 0x5, PT ;  /* 0x000000050300780c */ /* 0x000fe20003f05270 */
[----:B------:R-:W-:Y:S01]  /*f650*/  VIADD R14, R14, 0x40 ;  /* 0x000000400e0e7836 */ /* 0x000fe20000000000 */
[----:B------:R-:W-:-:S02]  /*f660*/  UIADD3 UR7, UR7, 0x100, URZ ;  /* 0x0000010007077890 */ /* 0x000fc4000fffe03f */
[----:B------:R-:W-:Y:S01]  /*f670*/  UIADD3 UR19, UR8, 0xa100, URZ ;  /* 0x0000a10008137890 */ /* 0x000fe2000fffe03f */
[----:B------:R-:W-:Y:S02]  /*f680*/  SEL R5, RZ, 0x1, P0 ;  /* 0x00000001ff057807 */ /* 0x000fe40000000000 */
[----:B------:R-:W-:Y:S02]  /*f690*/  SEL R3, R3, RZ, P0 ;  /* 0x000000ff03037207 */ /* 0x000fe40000000000 */
[----:B------:R-:W-:Y:S01]  /*f6a0*/  UMOV UR8, UR7 ;  /* 0x0000000700087c82 */ /* 0x000fe20008000000 */
[----:B------:R-:W-:Y:S01]  /*f6b0*/  LOP3.LUT R2, R2, R5, RZ, 0x3c, !PT ;  /* 0x0000000502027212 */ /* 0x000fe200078e3cff */
[----:B------:R0:W-:Y:S02]  /*f6c0*/  UTMALDG.3D.MULTICAST [UR8], [UR14], UR22, desc[UR16] ;  /* 0x000010080e0073b4 */ /* 0x0001e40008011816 */
[----:B0-----:R-:W-:Y:S01]  /*f6d0*/  UMOV UR8, UR19 ;  /* 0x0000001300087c82 */ /* 0x001fe20008000000 */
[----:B------:R-:W-:-:S02]  /*f6e0*/  UMOV UR11, UR21 ;  /* 0x00000015000b7c82 */ /* 0x000fc40008000000 */
[----:B------:R0:W-:Y:S02]  /*f6f0*/  UTMALDG.3D [UR8], [UR30], desc[UR16] ;  /* 0x000010081e0075b4 */ /* 0x0001e40008011000 */
[----:B0-----:R-:W-:Y:S05]  /*f700*/  @P1 BRA `(.L_x_309) ;  /* 0xfffffffc00381947 */ /* 0x001fea000383ffff */
.L_x_306:
[----:B------:R-:W-:Y:S05]  /*f710*/  BSYNC B1 ;  /* 0x0000000000017941 */ /* 0x000fea0003800000 */
.L_x_305:
[----:B------:R-:W2:Y:S01]  /*f720*/  LDL.LU R17, [R1+0x7c] ;  /* 0x00007c0001117983 */ /* 0x000ea20000300800 */
[----:B------:R-:W-:Y:S01]  /*f730*/  LOP3.LUT P1, RZ, R10, 0xff, RZ, 0xc0, !PT ;  /* 0x000000ff0aff7812 */ /* 0x000fe2000782c0ff */
[----:B------:R-:W-:Y:S01]  /*f740*/  VIADD R4, R11, UR20 ;  /* 0x000000140b047c36 */ /* 0x000fe20008000000 */
[----:B------:R-:W-:Y:S01]  /*f750*/  ULDC.64 UR8, c[0x0][0x650] ;  /* 0x0001940000087ab9 */ /* 0x000fe20000000a00 */
[----:B------:R-:W3:Y:S01]  /*f760*/  LDL.LU R16, [R1+0x80] ;  /* 0x0000800001107983 */ /* 0x000ee20000300800 */
[----:B------:R-:W-:Y:S01]  /*f770*/  IMAD.U32 R6, RZ, RZ, UR20 ;  /* 0x00000014ff067e24 */ /* 0x000fe2000f8e00ff */
[----:B------:R-:W-:Y:S01]  /*f780*/  UISETP.GE.U32.AND UP0, UPT, UR20, 0x5, UPT ;  /* 0x000000051400788c */ /* 0x000fe2000bf06070 */
[----:B------:R-:W-:Y:S01]  /*f790*/  ISETP.GT.U32.AND P0, PT, R4, 0x4, PT ;  /* 0x000000040400780c */ /* 0x000fe20003f04070 */
[----:B------:R-:W-:Y:S01]  /*f7a0*/  BSSY B1, `(.L_x_310) ;  /* 0x000006e000017945 */ /* 0x000fe20003800000 */
[----:B------:R-:W-:Y:S01]  /*f7b0*/  IMAD.MOV.U32 R7, RZ, RZ, -0x1 ;  /* 0xffffffffff077424 */ /* 0x000fe200078e00ff */
[----:B------:R-:W-:-:S02]  /*f7c0*/  PRMT R10, RZ, 0x7610, R10 ;  /* 0x00007610ff0a7816 */ /* 0x000fc4000000000a */
[----:B------:R-:W-:Y:S01]  /*f7d0*/  ISETP.LT.U32.AND P0, PT, R6, 0x5, P0 ;  /* 0x000000050600780c */ /* 0x000fe20000701070 */
[----:B------:R-:W-:Y:S01]  /*f7e0*/  IMAD.MOV.U32 R6, RZ, RZ, -0x1 ;  /* 0xffffffffff067424 */ /* 0x000fe200078e00ff */
[----:B------:R-:W0:Y:S01]  /*f7f0*/  @P1 S2R R0, SR_CgaCtaId ;  /* 0x0000000000001919 */ /* 0x000e220000008800 */
[----:B------:R-:W-:Y:S02]  /*f800*/  @P1 MOV R3, 0x400 ;  /* 0x0000040000031802 */ /* 0x000fe40000000f00 */
[----:B------:R-:W-:Y:S02]  /*f810*/  PLOP3.LUT P2, PT, PT, PT, UP0, 0x80, 0x0 ;  /* 0x000000000000781c */ /* 0x000fe40003f4f008 */
[----:B0-----:R-:W-:Y:S01]  /*f820*/  @P1 LEA R5, R0, R3, 0x18 ;  /* 0x0000000300051211 */ /* 0x001fe200078ec0ff */
[----:B------:R-:W-:-:S03]  /*f830*/  IMAD.WIDE.U32 R2, R4, -0x33333333, RZ ;  /* 0xcccccccd04027825 */ /* 0x000fc600078e00ff */
[----:B------:R0:W-:Y:S01]  /*f840*/  @P1 SYNCS.ARRIVE.TRANS64.A1T0 RZ, [R5+URZ+0x68], RZ ;  /* 0x000068ff05ff19a7 */ /* 0x0001e2000810003f */
[----:B------:R-:W-:Y:S02]  /*f850*/  PRMT R2, RZ, 0x7610, R2 ;  /* 0x00007610ff027816 */ /* 0x000fe40000000002 */
[----:B0-----:R-:W-:Y:S02]  /*f860*/  SHF.R.U32.HI R5, RZ, 0x2, R3 ;  /* 0x00000002ff057819 */ /* 0x001fe40000011603 */
[----:B------:R-:W-:-:S03]  /*f870*/  SEL R3, RZ, 0x1, !P0 ;  /* 0x00000001ff037807 */ /* 0x000fc60004000000 */
[----:B------:R-:W-:Y:S01]  /*f880*/  IMAD R11, R5, -0x5, R4 ;  /* 0xfffffffb050b7824 */ /* 0x000fe200078e0204 */
[----:B------:R-:W-:-:S04]  /*f890*/  LOP3.LUT R8, R8, R3, RZ, 0x3c, !PT ;  /* 0x0000000308087212 */ /* 0x000fc800078e3cff */
[----:B------:R-:W-:Y:S01]  /*f8a0*/  @P2 LOP3.LUT R8, R8, 0x1, R5, 0x78, !PT ;  /* 0x0000000108082812 */ /* 0x000fe200078e7805 */
[----:B------:R-:W-:Y:S01]  /*f8b0*/  IMAD.MOV.U32 R5, RZ, RZ, -0x1 ;  /* 0xffffffffff057424 */ /* 0x000fe200078e00ff */
[----:B---3--:R-:W-:-:S04]  /*f8c0*/  IADD3 R16, P1, R16, UR24, RZ ;  /* 0x0000001810107c10 */ /* 0x008fc8000ff3e0ff */
[----:B--2---:R-:W-:Y:S01]  /*f8d0*/  IADD3.X R17, R17, UR18, RZ, P1, !PT ;  /* 0x0000001211117c10 */ /* 0x004fe20008ffe4ff */
[----:B------:R0:W-:Y:S01]  /*f8e0*/  STL [R1+0x80], R16 ;  /* 0x0000801001007387 */ /* 0x0001e20000100800 */
[----:B------:R-:W-:-:S03]  /*f8f0*/  ISETP.GE.U32.AND P0, PT, R16, UR8, PT ;  /* 0x0000000810007c0c */ /* 0x000fc6000bf06070 */
[----:B------:R0:W-:Y:S01]  /*f900*/  STL [R1+0x7c], R17 ;  /* 0x00007c1101007387 */ /* 0x0001e20000100800 */
[----:B------:R-:W-:-:S13]  /*f910*/  ISETP.GE.U32.AND.EX P0, PT, R17, UR9, PT, P0 ;  /* 0x0000000911007c0c */ /* 0x000fda000bf06100 */
[----:B0-----:R-:W-:Y:S05]  /*f920*/  @P0 BRA `(.L_x_311) ;  /* 0x0000000400540947 */ /* 0x001fea0003800000 */
[----:B------:R-:W-:Y:S01]  /*f930*/  ULDC.64 UR8, c[0x0][0x628] ;  /* 0x00018a0000087ab9 */ /* 0x000fe20000000a00 */
[----:B------:R-:W0:Y:S01]  /*f940*/  S2R R12, SR_CTAID.X ;  /* 0x00000000000c7919 */ /* 0x000e220000002500 */
[----:B------:R-:W-:Y:S01]  /*f950*/  ISETP.NE.U32.AND P0, PT, RZ, UR8, PT ;  /* 0x00000008ff007c0c */ /* 0x000fe2000bf05070 */
[----:B------:R-:W-:Y:S01]  /*f960*/  ULDC UR10, c[0x0][0x630] ;  /* 0x00018c00000a7ab9 */ /* 0x000fe20000000800 */
[----:B------:R-:W-:Y:S01]  /*f970*/  IMAD.MOV.U32 R2, RZ, RZ, R16 ;  /* 0x000000ffff027224 */ /* 0x000fe200078e0010 */
[----:B------:R-:W1:Y:S01]  /*f980*/  S2R R9, SR_CTAID.Y ;  /* 0x0000000000097919 */ /* 0x000e620000002600 */
[----:B------:R-:W-:Y:S01]  /*f990*/  ISETP.NE.AND.EX P0, PT, RZ, UR9, PT, P0 ;  /* 0x00000009ff007c0c */ /* 0x000fe2000bf05300 */
[----:B------:R-:W-:-:S12]  /*f9a0*/  IMAD.MOV.U32 R3, RZ, RZ, R17 ;  /* 0x000000ffff037224 */ /* 0x000fd800078e0011 */
[----:B------:R-:W-:Y:S05]  /*f9b0*/  @!P0 BRA `(.L_x_312) ;  /* 0x0000000000288947 */ /* 0x000fea0003800000 */
[----:B------:R-:W-:Y:S02]  /*f9c0*/  ULDC UR7, c[0x0][0x634] ;  /* 0x00018d0000077ab9 */ /* 0x000fe40000000800 */
[----:B------:R-:W-:-:S05]  /*f9d0*/  IADD3 R7, P0, R16, UR7, RZ ;  /* 0x0000000710077c10 */ /* 0x000fca000ff1e0ff */
[----:B------:R-:W-:-:S04]  /*f9e0*/  IMAD.X R13, RZ, RZ, R17, P0 ;  /* 0x000000ffff0d7224 */ /* 0x000fc800000e0611 */
[----:B------:R-:W-:-:S04]  /*f9f0*/  IMAD.WIDE.U32 R4, R13, UR8, RZ ;  /* 0x000000080d047c25 */ /* 0x000fc8000f8e00ff */
[----:B------:R-:W-:-:S04]  /*fa00*/  IMAD.WIDE.U32 R4, P0, R7, UR9, R4 ;  /* 0x0000000907047c25 */ /* 0x000fc8000f800004 */
[----:B------:R-:W-:-:S04]  /*fa10*/  IMAD.WIDE.U32 R6, R7, UR8, RZ ;  /* 0x0000000807067c25 */ /* 0x000fc8000f8e00ff */
[----:B------:R-:W-:Y:S01]  /*fa20*/  IMAD.X R3, RZ, RZ, RZ, P0 ;  /* 0x000000ffff037224 */ /* 0x000fe200000e06ff */
[----:B------:R-:W-:Y:S01]  /*fa30*/  IADD3 RZ, P0, R7, R4, RZ ;  /* 0x0000000407ff7210 */ /* 0x000fe20007f1e0ff */
[----:B------:R-:W-:-:S04]  /*fa40*/  IMAD.MOV.U32 R2, RZ, RZ, R5 ;  /* 0x000000ffff027224 */ /* 0x000fc800078e0005 */
[----:B------:R-:W-:-:S08]  /*fa50*/  IMAD.WIDE.U32.X R2, R13, UR9, R2, P0 ;  /* 0x000000090d027c25 */ /* 0x000fd000080e0402 */
.L_x_312:
[--C-:B------:R-:W-:Y:S01]  /*fa60*/  SHF.R.U64 R6, R2, UR10, R3.reuse ;  /* 0x0000000a02067c19 */ /* 0x100fe20008001203 */
[----:B------:R-:W-:Y:S01]  /*fa70*/  ULDC.64 UR8, c[0x0][0x620] ;  /* 0x0001880000087ab9 */ /* 0x000fe20000000a00 */
[----:B------:R-:W-:Y:S01]  /*fa80*/  SHF.R.U32.HI R2, RZ, UR10, R3 ;  /* 0x0000000aff027c19 */ /* 0x000fe20008011603 */
[----:B------:R-:W-:Y:S01]  /*fa90*/  IMAD.MOV.U32 R3, RZ, RZ, R17 ;  /* 0x000000ffff037224 */ /* 0x000fe200078e0011 */
[----:B------:R-:W-:Y:S01]  /*faa0*/  IADD3 R5, P0, RZ, -R6, RZ ;  /* 0x80000006ff057210 */ /* 0x000fe20007f1e0ff */
[----:B------:R-:W-:Y:S01]  /*fab0*/  ULDC UR7, c[0x0][0x150] ;  /* 0x0000540000077ab9 */ /* 0x000fe20000000800 */
[----:B0-----:R-:W-:Y:S01]  /*fac0*/  I2FP.F32.U32 R7, R12 ;  /* 0x0000000c00077245 */ /* 0x001fe20000201000 */
[----:B------:R-:W0:Y:S01]  /*fad0*/  LDC R19, c[0x0][0x144] ;  /* 0x00005100ff137b82 */ /* 0x000e220000000800 */
[----:B------:R-:W-:Y:S01]  /*fae0*/  ULDC.64 UR10, c[0x0][0x640] ;  /* 0x00019000000a7ab9 */ /* 0x000fe20000000a00 */
[----:B------:R-:W-:Y:S01]  /*faf0*/  IMAD.X R2, RZ, RZ, ~R2, P0 ;  /* 0x000000ffff027224 */ /* 0x000fe200000e0e02 */
[----:B------:R-:W-:-:S03]  /*fb00*/  ISETP.NE.U32.AND P0, PT, RZ, UR10, PT ;  /* 0x0000000aff007c0c */ /* 0x000fc6000bf05070 */
[----:B------:R-:W-:Y:S01]  /*fb10*/  IMAD R4, R2, UR8, RZ ;  /* 0x0000000802047c24 */ /* 0x000fe2000f8e02ff */
[----:B------:R-:W-:Y:S01]  /*fb20*/  ISETP.NE.AND.EX P0, PT, RZ, UR11, PT, P0 ;  /* 0x0000000bff007c0c */ /* 0x000fe2000bf05300 */
[----:B------:R-:W-:Y:S01]  /*fb30*/  IMAD.MOV.U32 R2, RZ, RZ, R16 ;  /* 0x000000ffff027224 */ /* 0x000fe200078e0010 */
[----:B------:R-:W2:Y:S03]  /*fb40*/  LDC R14, c[0x0][0x148] ;  /* 0x00005200ff0e7b82 */ /* 0x000ea60000000800 */
[----:B------:R-:W-:Y:S01]  /*fb50*/  IMAD.WIDE.U32 R2, R5, UR8, R2 ;  /* 0x0000000805027c25 */ /* 0x000fe2000f8e0002 */
[----:B------:R-:W-:-:S03]  /*fb60*/  ULDC UR8, c[0x0][0x154] ;  /* 0x0000550000087ab9 */ /* 0x000fc60000000800 */
[----:B------:R-:W-:Y:S02]  /*fb70*/  IMAD R5, R5, UR9, R4 ;  /* 0x0000000905057c24 */ /* 0x000fe4000f8e0204 */
[----:B------:R-:W-:Y:S01]  /*fb80*/  FMUL R4, R7, UR7 ;  /* 0x0000000707047c20 */ /* 0x000fe20008400000 */
[----:B------:R-:W-:Y:S01]  /*fb90*/  ULDC UR7, c[0x0][0x618] ;  /* 0x0001860000077ab9 */ /* 0x000fe20000000800 */
[----:B------:R-:W-:Y:S01]  /*fba0*/  ULDC UR9, c[0x0][0x608] ;  /* 0x0001820000097ab9 */ /* 0x000fe20000000800 */
[----:B------:R-:W-:-:S03]  /*fbb0*/  IMAD.IADD R3, R3, 0x1, R5 ;  /* 0x0000000103037824 */ /* 0x000fc600078e0205 */
[----:B------:R-:W3:Y:S02]  /*fbc0*/  F2I.U32.TRUNC.NTZ R4, R4 ;  /* 0x0000000400047305 */ /* 0x000ee4000020f000 */
[----:B------:R-:W-:Y:S02]  /*fbd0*/  SHF.R.U64 R7, R2, UR7, R3 ;  /* 0x0000000702077c19 */ /* 0x000fe40008001203 */
[----:B-1----:R-:W-:-:S05]  /*fbe0*/  I2FP.F32.U32 R2, R9 ;  /* 0x0000000900027245 */ /* 0x002fca0000201000 */
[----:B------:R-:W-:Y:S01]  /*fbf0*/  FMUL R5, R2, UR8 ;  /* 0x0000000802057c20 */ /* 0x000fe20008400000 */
[----:B------:R-:W-:Y:S01]  /*fc00*/  SHF.R.U32.HI R2, RZ, UR7, R3 ;  /* 0x00000007ff027c19 */ /* 0x000fe20008011603 */
[----:B------:R-:W-:Y:S02]  /*fc10*/  ULDC UR7, c[0x0][0x658] ;  /* 0x0001960000077ab9 */ /* 0x000fe40000000800 */
[----:B------:R1:W4:Y:S01]  /*fc20*/  F2I.U32.TRUNC.NTZ R16, R5 ;  /* 0x0000000500107305 */ /* 0x000322000020f000 */
[----:B------:R-:W-:Y:S01]  /*fc30*/  SHF.R.U64 R15, R7, UR9, R2 ;  /* 0x00000009070f7c19 */ /* 0x000fe20008001202 */
[----:B---3--:R-:W-:Y:S01]  /*fc40*/  IMAD.MOV R4, RZ, RZ, -R4 ;  /* 0x000000ffff047224 */ /* 0x008fe200078e0a04 */
[----:B------:R-:W-:-:S03]  /*fc50*/  SHF.R.U32.HI R2, RZ, UR9, R2 ;  /* 0x00000009ff027c19 */ /* 0x000fc60008011602 */
[----:B0-----:R-:W-:Y:S01]  /*fc60*/  IMAD R12, R19, R4, R12 ;  /* 0x00000004130c7224 */ /* 0x001fe200078e020c */
[--C-:B------:R-:W-:Y:S02]  /*fc70*/  SHF.R.U64 R13, R15, UR7, R2.reuse ;  /* 0x000000070f0d7c19 */ /* 0x100fe40008001202 */
[----:B------:R-:W-:-:S03]  /*fc80*/  SHF.R.U32.HI R17, RZ, UR7, R2 ;  /* 0x00000007ff117c19 */ /* 0x000fc60008011602 */
[----:B------:R-:W-:Y:S02]  /*fc90*/  IMAD.MOV.U32 R2, RZ, RZ, R13 ;  /* 0x000000ffff027224 */ /* 0x000fe400078e000d */
[----:B------:R-:W-:Y:S01]  /*fca0*/  IMAD.MOV.U32 R3, RZ, RZ, R17 ;  /* 0x000000ffff037224 */ /* 0x000fe200078e0011 */
[----:B-12-4-:R-:W-:Y:S06]  /*fcb0*/  @!P0 BRA `(.L_x_313) ;  /* 0x0000000000288947 */ /* 0x016fec0003800000 */
[----:B------:R-:W-:Y:S02]  /*fcc0*/  ULDC UR7, c[0x0][0x64c] ;  /* 0x0001930000077ab9 */ /* 0x000fe40000000800 */
[----:B------:R-:W-:-:S05]  /*fcd0*/  IADD3 R3, P0, R13, UR7, RZ ;  /* 0x000000070d037c10 */ /* 0x000fca000ff1e0ff */
[----:B------:R-:W-:-:S04]  /*fce0*/  IMAD.X R17, RZ, RZ, R17, P0 ;  /* 0x000000ffff117224 */ /* 0x000fc800000e0611 */
[----:B------:R-:W-:-:S04]  /*fcf0*/  IMAD.WIDE.U32 R4, R17, UR10, RZ ;  /* 0x0000000a11047c25 */ /* 0x000fc8000f8e00ff */
[----:B------:R-:W-:-:S04]  /*fd00*/  IMAD.WIDE.U32 R4, P0, R3, UR11, R4 ;  /* 0x0000000b03047c25 */ /* 0x000fc8000f800004 */
[----:B------:R-:W-:-:S04]  /*fd10*/  IMAD.WIDE.U32 R2, R3, UR10, RZ ;  /* 0x0000000a03027c25 */ /* 0x000fc8000f8e00ff */
[----:B------:R-:W-:Y:S01]  /*fd20*/  IMAD.MOV.U32 R2, RZ, RZ, R5 ;  /* 0x000000ffff027224 */ /* 0x000fe200078e0005 */
[----:B------:R-:W-:Y:S01]  /*fd30*/  IADD3 RZ, P1, R3, R4, RZ ;  /* 0x0000000403ff7210 */ /* 0x000fe20007f3e0ff */
[----:B------:R-:W-:-:S04]  /*fd40*/  IMAD.X R3, RZ, RZ, RZ, P0 ;  /* 0x000000ffff037224 */ /* 0x000fc800000e06ff */
[----:B------:R-:W-:-:S08]  /*fd50*/  IMAD.WIDE.U32.X R2, R17, UR11, R2, P1 ;  /* 0x0000000b11027c25 */ /* 0x000fd000088e0402 */
.L_x_313:
[----:B------:R-:W-:Y:S01]  /*fd60*/  ULDC UR7, c[0x0][0x648] ;  /* 0x0001920000077ab9 */ /* 0x000fe20000000800 */
[----:B------:R-:W-:Y:S01]  /*fd70*/  LOP3.LUT R15, R15, UR6, RZ, 0xc0, !PT ;  /* 0x000000060f0f7c12 */ /* 0x000fe2000f8ec0ff */
[----:B------:R-:W-:Y:S01]  /*fd80*/  IMAD.MOV R16, RZ, RZ, -R16 ;  /* 0x000000ffff107224 */ /* 0x000fe200078e0a10 */
[----:B------:R-:W-:Y:S01]  /*fd90*/  SHF.R.U64 R2, R2, UR7, R3 ;  /* 0x0000000702027c19 */ /* 0x000fe20008001203 */
[----:B------:R-:W-:Y:S01]  /*fda0*/  ULDC UR7, c[0x0][0x638] ;  /* 0x00018e0000077ab9 */ /* 0x000fe20000000800 */
[----:B------:R-:W-:Y:S01]  /*fdb0*/  ULDC UR8, c[0x0][0x610] ;  /* 0x0001840000087ab9 */ /* 0x000fe20000000800 */
[----:B------:R-:W-:Y:S02]  /*fdc0*/  @P3 IMAD R12, R14, R16, R9 ;  /* 0x000000100e0c3224 */ /* 0x000fe400078e0209 */
[----:B------:R-:W-:Y:S02]  /*fdd0*/  IMAD.MOV R4, RZ, RZ, -R2 ;  /* 0x000000ffff047224 */ /* 0x000fe400078e0a02 */
[----:B------:R-:W-:Y:S01]  /*fde0*/  IMAD R5, R2, UR5, R15 ;  /* 0x0000000502057c24 */ /* 0x000fe2000f8e020f */
[----:B------:R-:W-:Y:S01]  /*fdf0*/  LOP3.LUT R2, R7, UR4, RZ, 0xc0, !PT ;  /* 0x0000000407027c12 */ /* 0x000fe2000f8ec0ff */
[----:B------:R-:W-:Y:S01]  /*fe00*/  IMAD R13, R4, UR7, R13 ;  /* 0x00000007040d7c24 */ /* 0x000fe2000f8e020d */
[----:B------:R-:W-:Y:S01]  /*fe10*/  ULDC UR7, c[0x0][0x600] ;  /* 0x0001800000077ab9 */ /* 0x000fe20000000800 */
[----:B------:R-:W-:-:S02]  /*fe20*/  IMAD R5, R5, UR8, R12 ;  /* 0x0000000805057c24 */ /* 0x000fc4000f8e020c */
[----:B------:R-:W-:Y:S02]  /*fe30*/  IMAD R4, R13, UR7, R2 ;  /* 0x000000070d047c24 */ /* 0x000fe4000f8e0202 */
[----:B------:R-:W-:-:S03]  /*fe40*/  IMAD.MOV.U32 R3, RZ, RZ, 0x1 ;  /* 0x00000001ff037424 */ /* 0x000fc600078e00ff */
[----:B------:R-:W-:Y:S02]  /*fe50*/  SEL R7, R4, R5, !P3 ;  /* 0x0000000504077207 */ /* 0x000fe40005800000 */
[----:B------:R-:W-:Y:S02]  /*fe60*/  PRMT R2, R3, 0x7610, R2 ;  /* 0x0000761003027816 */ /* 0x000fe40000000002 */
[----:B------:R-:W-:-:S07]  /*fe70*/  SEL R5, R5, R4, !P3 ;  /* 0x0000000405057207 */ /* 0x000fce0005800000 */
.L_x_311:
[----:B------:R-:W-:Y:S05]  /*fe80*/  BSYNC B1 ;  /* 0x0000000000017941 */ /* 0x000fea0003800000 */
.L_x_310:
[----:B------:R-:W-:-:S13]  /*fe90*/  LOP3.LUT P0, RZ, R2, 0xff, RZ, 0xc0, !PT ;  /* 0x000000ff02ff7812 */ /* 0x000fda000780c0ff */
[----:B------:R-:W-:Y:S05]  /*fea0*/  @P0 BRA `(.L_x_314) ;  /* 0xfffffff400180947 */ /* 0x000fea000383ffff */
[----:B------:R-:W-:Y:S05]  /*feb0*/  BSYNC B0 ;  /* 0x0000000000007941 */ /* 0x000fea0003800000 */
.L_x_303:
[----:B------:R-:W-:-:S03]  /*fec0*/  UMOV UR7, 0xffffffff ;  /* 0xffffffff00077882 */ /* 0x000fc60000000000 */
[----:B------:R-:W-:Y:S05]  /*fed0*/  BRA.DIV UR7, `(.L_x_315) ;  /* 0x00000006074c7947 */ /* 0x000fea000b800000 */
[----:B------:R-:W-:-:S13]  /*fee0*/  ELECT P0, URZ, PT ;  /* 0x00000000003f782f */ /* 0x000fda0003800000 */
.L_x_330:
[----:B------:R-:W-:Y:S04]  /*fef0*/  BSSY B0, `(.L_x_316) ;  /* 0x0000035000007945 */ /* 0x000fe80003800000 */
[----:B------:R-:W-:Y:S05]  /*ff00*/  @!P0 BRA `(.L_x_317) ;  /* 0x0000000000cc8947 */ /* 0x000fea0003800000 */
[----:B------:R-:W-:-:S04]  /*ff10*/  ULOP3.LUT UR7, UR13, 0x2, URZ, 0xfc, !UPT ;  /* 0x000000020d077892 */ /* 0x000fc8000f8efc3f */
[----:B------:R-:W-:-:S06]  /*ff20*/  UISETP.NE.AND UP0, UPT, UR7, 0x3, UPT ;  /* 0x000000030700788c */ /* 0x000fcc000bf05270 */
[----:B------:R-:W-:-:S13]  /*ff30*/  PLOP3.LUT P0, PT, PT, PT, UP0, 0x80, 0x0 ;  /* 0x000000000000781c */ /* 0x000fda0003f0f008 */
[----:B------:R-:W-:Y:S05]  /*ff40*/  @!P0 BRA `(.L_x_318) ;  /* 0x0000000000048947 */ /* 0x000fea0003800000 */
[----:B------:R-:W-:Y:S01]  /*ff50*/  BPT.TRAP 0x1 ;  /* 0x000000040000795c */ /* 0x000fe20000300000 */
.L_x_318:
[----:B------:R-:W0:Y:S01]  /*ff60*/  S2R R3, SR_CgaCtaId ;  /* 0x0000000000037919 */ /* 0x000e220000008800 */
[----:B------:R-:W-:Y:S02]  /*ff70*/  MOV R0, 0x400 ;  /* 0x0000040000007802 */ /* 0x000fe40000000f00 */
[----:B------:R-:W-:Y:S02]  /*ff80*/  SHF.L.U32 R2, R8, 0x1f, RZ ;  /* 0x0000001f08027819 */ /* 0x000fe400000006ff */
[----:B0-----:R-:W-:-:S05]  /*ff90*/  LEA R0, R3, R0, 0x18 ;  /* 0x0000000003007211 */ /* 0x001fca00078ec0ff */
[----:B------:R-:W-:-:S04]  /*ffa0*/  VIADD R0, R0, 0x28 ;  /* 0x0000002800007836 */ /* 0x000fc80000000000 */
[C---:B------:R-:W-:Y:S02]  /*ffb0*/  IMAD R5, R11.reuse, 0x8, R0 ;  /* 0x000000080b057824 */ /* 0x040fe400078e0200 */
[----:B------:R-:W-:Y:S02]  /*ffc0*/  VIADD R11, R11, 0x1 ;  /* 0x000000010b0b7836 */ /* 0x000fe40000000000 */
[----:B------:R-:W0:Y:S03]  /*ffd0*/  SYNCS.PHASECHK.TRANS64.TRYWAIT P0, [R5+URZ], R2 ;  /* 0x00000002050075a7 */ /* 0x000e26000800017f */
[----:B------:R-:W-:-:S04]  /*ffe0*/  ISETP.NE.AND P1, PT, R11, 0x5, PT ;  /* 0x000000050b00780c */ /* 0x000fc80003f25270 */
[----:B------:R-:W-:Y:S02]  /*fff0*/  SEL R3, RZ, 0x1, P1 ;  /* 0x00000001ff037807 */ /* 0x000fe40000800000 */
[----:B------:R-:W-:Y:S02]  /*10000*/  SEL R11, R11, RZ, P1 ;  /* 0x000000ff0b0b7207 */ /* 0x000fe40000800000 */
[----:B------:R-:W-:-:S03]  /*10010*/  LOP3.LUT R8, R8, R3, RZ, 0x3c, !PT ;  /* 0x0000000308087212 */ /* 0x000fc600078e3cff */
[----:B------:R-:W-:Y:S01]  /*10020*/  IMAD R7, R11, 0x8, R0 ;  /* 0x000000080b077824 */ /* 0x000fe200078e0200 */
[----:B------:R-:W-:Y:S01]  /*10030*/  SHF.L.U32 R4, R8, 0x1f, RZ ;  /* 0x0000001f08047819 */ /* 0x000fe200000006ff */
[----:B0-----:R-:W-:Y:S06]  /*10040*/  @!P0 BRA `(.L_x_319) ;  /* 0x0000000400108947 */ /* 0x001fec0003800000 */
.L_x_331:
[----:B------:R-:W1:Y:S01]  /*10050*/  SYNCS.PHASECHK.TRANS64.TRYWAIT P0, [R7+URZ], R4 ;  /* 0x00000004070075a7 */ /* 0x000e62000800017f */
[----:B0-----:R-:W-:-:S05]  /*10060*/  VIADD R2, R11, 0x1 ;  /* 0x000000010b027836 */ /* 0x001fca0000000000 */
[----:B------:R-:W-:-:S04]  /*10070*/  ISETP.NE.AND P1, PT, R2, 0x5, PT ;  /* 0x000000050200780c */ /* 0x000fc80003f25270 */
[----:B------:R-:W-:Y:S02]  /*10080*/  SEL R3, RZ, 0x1, P1 ;  /* 0x00000001ff037807 */ /* 0x000fe40000800000 */
[----:B------:R-:W-:Y:S02]  /*10090*/  SEL R9, R2, RZ, P1 ;  /* 0x000000ff02097207 */ /* 0x000fe40000800000 */
[----:B------:R-:W-:-:S03]  /*100a0*/  LOP3.LUT R8, R8, R3, RZ, 0x3c, !PT ;  /* 0x0000000308087212 */ /* 0x000fc600078e3cff */
[----:B------:R-:W-:Y:S01]  /*100b0*/  IMAD R10, R9, 0x8, R0 ;  /* 0x00000008090a7824 */ /* 0x000fe200078e0200 */
[----:B------:R-:W-:Y:S01]  /*100c0*/  SHF.L.U32 R5, R8, 0x1f, RZ ;  /* 0x0000001f08057819 */ /* 0x000fe200000006ff */
[----:B-1----:R-:W-:Y:S06]  /*100d0*/  @!P0 BRA `(.L_x_320) ;  /* 0x0000000400008947 */ /* 0x002fec0003800000 */
.L_x_332:
[----:B------:R-:W1:Y:S01]  /*100e0*/  SYNCS.PHASECHK.TRANS64.TRYWAIT P0, [R10+URZ], R5 ;  /* 0x000000050a0075a7 */ /* 0x000e62000800017f */
[----:B------:R-:W-:-:S05]  /*100f0*/  VIADD R2, R9, 0x1 ;  /* 0x0000000109027836 */ /* 0x000fca0000000000 */
[----:B------:R-:W-:-:S04]  /*10100*/  ISETP.NE.AND P1, PT, R2, 0x5, PT ;  /* 0x000000050200780c */ /* 0x000fc80003f25270 */
[----:B------:R-:W-:Y:S02]  /*10110*/  SEL R3, RZ, 0x1, P1 ;  /* 0x00000001ff037807 */ /* 0x000fe40000800000 */
[----:B0-----:R-:W-:Y:S02]  /*10120*/  SEL R7, R2, RZ, P1 ;  /* 0x000000ff02077207 */ /* 0x001fe40000800000 */
[----:B------:R-:W-:-:S03]  /*10130*/  LOP3.LUT R9, R8, R3, RZ, 0x3c, !PT ;  /* 0x0000000308097212 */ /* 0x000fc600078e3cff */
[----:B------:R-:W-:Y:S01]  /*10140*/  IMAD R11, R7, 0x8, R0 ;  /* 0x00000008070b7824 */ /* 0x000fe200078e0200 */
[----:B------:R-:W-:Y:S01]  /*10150*/  SHF.L.U32 R6, R9, 0x1f, RZ ;  /* 0x0000001f09067819 */ /* 0x000fe200000006ff */
[----:B-1----:R-:W-:Y:S06]  /*10160*/  @!P0 BRA `(.L_x_321) ;  /* 0x0000000000f08947 */ /* 0x002fec0003800000 */
.L_x_333:
[----:B------:R-:W1:Y:S01]  /*10170*/  SYNCS.PHASECHK.TRANS64.TRYWAIT P0, [R11+URZ], R6 ;  /* 0x000000060b0075a7 */ /* 0x000e62000800017f */
[----:B------:R-:W-:-:S05]  /*10180*/  VIADD R2, R7, 0x1 ;  /* 0x0000000107027836 */ /* 0x000fca0000000000 */
[----:B------:R-:W-:-:S04]  /*10190*/  ISETP.NE.AND P1, PT, R2, 0x5, PT ;  /* 0x000000050200780c */ /* 0x000fc80003f25270 */
[----:B------:R-:W-:Y:S02]  /*101a0*/  SEL R4, RZ, 0x1, P1 ;  /* 0x00000001ff047807 */ /* 0x000fe40000800000 */
[----:B------:R-:W-:Y:S02]  /*101b0*/  SEL R3, R2, RZ, P1 ;  /* 0x000000ff02037207 */ /* 0x000fe40000800000 */
[----:B------:R-:W-:Y:S01]  /*101c0*/  LOP3.LUT R4, R9, R4, RZ, 0x3c, !PT ;  /* 0x0000000409047212 */ /* 0x000fe200078e3cff */
[----:B-1----:R-:W-:Y:S06]  /*101d0*/  @!P0 BRA `(.L_x_322) ;  /* 0x0000000000e88947 */ /* 0x002fec0003800000 */
.L_x_334:
[----:B------:R-:W-:Y:S01]  /*101e0*/  IMAD R3, R3, 0x8, R0 ;  /* 0x0000000803037824 */ /* 0x000fe200078e0200 */
[----:B------:R-:W-:-:S07]  /*101f0*/  SHF.L.U32 R0, R4, 0x1f, RZ ;  /* 0x0000001f04007819 */ /* 0x000fce00000006ff */
.L_x_323:
[----:B--2---:R2:W3:Y:S02]  /*10200*/  SYNCS.PHASECHK.TRANS64.TRYWAIT P0, [R3+URZ], R0 ;  /* 0x00000000030075a7 */ /* 0x0044e4000800017f */
[----:B---3--:R-:W-:Y:S05]  /*10210*/  @!P0 NANOSLEEP.SYNCS 0x989680 ;  /* 0x009896800000895d */ /* 0x008fea0003900000 */
[----:B------:R-:W3:Y:S02]  /*10220*/  @!P0 SYNCS.PHASECHK.TRANS64 P0, [R3+URZ], R0 ;  /* 0x00000000030085a7 */ /* 0x000ee4000800007f */
[----:B---3--:R-:W-:Y:S05]  /*10230*/  @!P0 BRA `(.L_x_323) ;  /* 0xfffffffc00f08947 */ /* 0x008fea000383ffff */
.L_x_317:
[----:B------:R-:W-:Y:S05]  /*10240*/  BSYNC B0 ;  /* 0x0000000000007941 */ /* 0x000fea0003800000 */
.L_x_316:
[----:B------:R-:W-:Y:S05]  /*10250*/  EXIT ;  /* 0x000000000000794d */ /* 0x000fea0003800000 */
.L_x_21:
[----:B-1----:R-:W-:-:S04]  /*10260*/  IMAD.U32 R3, RZ, RZ, UR6 ;  /* 0x00000006ff037e24 */ /* 0x002fc8000f8e00ff */
[----:B------:R1:W2:Y:S03]  /*10270*/  SYNCS.PHASECHK.TRANS64.TRYWAIT P1, [R3+URZ], R0 ;  /* 0x00000000030075a7 */ /* 0x0002a6000802017f */
[----:B--2---:R-:W-:Y:S05]  /*10280*/  @!P1 NANOSLEEP.SYNCS 0x989680 ;  /* 0x009896800000995d */ /* 0x004fea0003900000 */
[----:B------:R-:W2:Y:S02]  /*10290*/  @!P1 SYNCS.PHASECHK.TRANS64 P1, [R3+URZ], R0 ;  /* 0x00000000030095a7 */ /* 0x000ea4000802007f */
[----:B--2---:R-:W-:Y:S05]  /*102a0*/  @!P1 BRA `(.L_x_21) ;  /* 0xfffffffc00ec9947 */ /* 0x004fea000383ffff */
[----:B------:R-:W-:Y:S05]  /*102b0*/  BRA `(.L_x_20) ;  /* 0xffffff1800c07947 */ /* 0x000fea000383ffff */
.L_x_27:
[----:B-----5:R1:W-:Y:S02]  /*102c0*/  STL [R1+0x8c], R0 ;  /* 0x00008c0001007387 */ /* 0x0203e40000100800 */
[----:B-1----:R-:W-:-:S04]  /*102d0*/  IMAD.U32 R0, RZ, RZ, UR9 ;  /* 0x00000009ff007e24 */ /* 0x002fc8000f8e00ff */
[----:B------:R1:W3:Y:S03]  /*102e0*/  SYNCS.PHASECHK.TRANS64.TRYWAIT P1, [R0+URZ], R229 ;  /* 0x000000e5000075a7 */ /* 0x0002e6000802017f */
[----:B---3--:R-:W-:Y:S05]  /*102f0*/  @!P1 NANOSLEEP.SYNCS 0x989680 ;  /* 0x009896800000995d */ /* 0x008fea0003900000 */
[----:B------:R1:W3:Y:S02]  /*10300*/  @!P1 SYNCS.PHASECHK.TRANS64 P1, [R0+URZ], R229 ;  /* 0x000000e5000095a7 */ /* 0x0002e4000802007f */
[----:B-1----:R1:W5:Y:S02]  /*10310*/  LDL.LU R0, [R1+0x8c] ;  /* 0x00008c0001007983 */ /* 0x0023640000300800 */
[----:B-1-3--:R-:W-:Y:S05]  /*10320*/  @!P1 BRA `(.L_x_27) ;  /* 0xfffffffc00e49947 */ /* 0x00afea000383ffff */
[----:B------:R-:W-:Y:S05]  /*10330*/  BRA `(.L_x_26) ;  /* 0xffffff2c00347947 */ /* 0x000fea000383ffff */
.L_x_304:
[----:B------:R-:W-:Y:S01]  /*10340*/  BSSY B1, `(.L_x_324) ;  /* 0x0000006000017945 */ /* 0x000fe20003800000 */
[----:B------:R-:W-:-:S07]  /*10350*/  IMAD.MOV.U32 R2, RZ, RZ, -0x1 ;  /* 0xffffffffff027424 */ /* 0x000fce00078e00ff */
[----:B------:R-:W-:Y:S05]  /*10360*/  WARPSYNC.COLLECTIVE R2, `(.L_x_325) ;  /* 0x00000000020c7348 */ /* 0x000fea0003c00000 */
[----:B------:R-:W-:Y:S02]  /*10370*/  ELECT P0, UR62, PT ;  /* 0x00000000003e782f */ /* 0x000fe40003800000 */
[----:B------:R-:W-:Y:S01]  /*10380*/  MOV R2, UR62 ;  /* 0x0000003e00027c02 */ /* 0x000fe20008000f00 */
[----:B------:R-:W-:Y:S10]  /*10390*/  ENDCOLLECTIVE ;  /* 0x000000000000791b */ /* 0x000ff40003800000 */
.L_x_325:
[----:B------:R-:W-:Y:S05]  /*103a0*/  BSYNC B1 ;  /* 0x0000000000017941 */ /* 0x000fea0003800000 */
.L_x_324:
[----:B------:R-:W-:Y:S05]  /*103b0*/  BRA `(.L_x_326) ;  /* 0xffffffec00e07947 */ /* 0x000fea000383ffff */
.L_x_307:
[----:B0-----:R0:W2:Y:S02]  /*103c0*/  SYNCS.PHASECHK.TRANS64.TRYWAIT P0, [R13+URZ+0x28], R4 ;  /* 0x000028040d0075a7 */ /* 0x0010a4000800017f */
[----:B--2---:R-:W-:Y:S05]  /*103d0*/  @!P0 NANOSLEEP.SYNCS 0x989680 ;  /* 0x009896800000895d */ /* 0x004fea0003900000 */
[----:B------:R-:W2:Y:S02]  /*103e0*/  @!P0 SYNCS.PHASECHK.TRANS64 P0, [R13+URZ+0x28], R4 ;  /* 0x000028040d0085a7 */ /* 0x000ea4000800007f */
[----:B--2---:R-:W-:Y:S05]  /*103f0*/  @!P0 BRA `(.L_x_307) ;  /* 0xfffffffc00f08947 */ /* 0x004fea000383ffff */
[----:B------:R-:W-:Y:S05]  /*10400*/  BRA `(.L_x_327) ;  /* 0xfffffff000247947 */ /* 0x000fea000383ffff */
.L_x_315:
[----:B------:R-:W-:Y:S01]  /*10410*/  BSSY B0, `(.L_x_328) ;  /* 0x0000006000007945 */ /* 0x000fe20003800000 */
[----:B------:R-:W-:-:S07]  /*10420*/  IMAD.MOV.U32 R2, RZ, RZ, -0x1 ;  /* 0xffffffffff027424 */ /* 0x000fce00078e00ff */
[----:B------:R-:W-:Y:S05]  /*10430*/  WARPSYNC.COLLECTIVE R2, `(.L_x_329) ;  /* 0x00000000020c7348 */ /* 0x000fea0003c00000 */
[----:B------:R-:W-:Y:S02]  /*10440*/  ELECT P0, UR62, PT ;  /* 0x00000000003e782f */ /* 0x000fe40003800000 */
[----:B------:R-:W-:Y:S01]  /*10450*/  MOV R2, UR62 ;  /* 0x0000003e00027c02 */ /* 0x000fe20008000f00 */
[----:B------:R-:W-:Y:S10]  /*10460*/  ENDCOLLECTIVE ;  /* 0x000000000000791b */ /* 0x000ff40003800000 */
.L_x_329:
[----:B------:R-:W-:Y:S05]  /*10470*/  BSYNC B0 ;  /* 0x0000000000007941 */ /* 0x000fea0003800000 */
.L_x_328:
[----:B------:R-:W-:Y:S05]  /*10480*/  BRA `(.L_x_330) ;  /* 0xfffffff800987947 */ /* 0x000fea000383ffff */
.L_x_319:
[----:B0-----:R0:W1:Y:S02]  /*10490*/  SYNCS.PHASECHK.TRANS64.TRYWAIT P0, [R5+URZ], R2 ;  /* 0x00000002050075a7 */ /* 0x001064000800017f */
[----:B-1----:R-:W-:Y:S05]  /*104a0*/  @!P0 NANOSLEEP.SYNCS 0x989680 ;  /* 0x009896800000895d */ /* 0x002fea0003900000 */
[----:B------:R-:W1:Y:S02]  /*104b0*/  @!P0 SYNCS.PHASECHK.TRANS64 P0, [R5+URZ], R2 ;  /* 0x00000002050085a7 */ /* 0x000e64000800007f */
[----:B-1----:R-:W-:Y:S05]  /*104c0*/  @!P0 BRA `(.L_x_319) ;  /* 0xfffffffc00f08947 */ /* 0x002fea000383ffff */
[----:B------:R-:W-:Y:S05]  /*104d0*/  BRA `(.L_x_331) ;  /* 0xfffffff800dc7947 */ /* 0x000fea000383ffff */
.L_x_320:
[----:B0-----:R0:W1:Y:S02]  /*104e0*/  SYNCS.PHASECHK.TRANS64.TRYWAIT P0, [R7+URZ], R4 ;  /* 0x00000004070075a7 */ /* 0x001064000800017f */
[----:B-1----:R-:W-:Y:S05]  /*104f0*/  @!P0 NANOSLEEP.SYNCS 0x989680 ;  /* 0x009896800000895d */ /* 0x002fea0003900000 */
[----:B------:R-:W1:Y:S02]  /*10500*/  @!P0 SYNCS.PHASECHK.TRANS64 P0, [R7+URZ], R4 ;  /* 0x00000004070085a7 */ /* 0x000e64000800007f */
[----:B-1----:R-:W-:Y:S05]  /*10510*/  @!P0 BRA `(.L_x_320) ;  /* 0xfffffffc00f08947 */ /* 0x002fea000383ffff */
[----:B------:R-:W-:Y:S05]  /*10520*/  BRA `(.L_x_332) ;  /* 0xfffffff800ec7947 */ /* 0x000fea000383ffff */
.L_x_321:
[----:B0-----:R0:W1:Y:S02]  /*10530*/  SYNCS.PHASECHK.TRANS64.TRYWAIT P0, [R10+URZ], R5 ;  /* 0x000000050a0075a7 */ /* 0x001064000800017f */
[----:B-1----:R-:W-:Y:S05]  /*10540*/  @!P0 NANOSLEEP.SYNCS 0x989680 ;  /* 0x009896800000895d */ /* 0x002fea0003900000 */
[----:B------:R-:W1:Y:S02]  /*10550*/  @!P0 SYNCS.PHASECHK.TRANS64 P0, [R10+URZ], R5 ;  /* 0x000000050a0085a7 */ /* 0x000e64000800007f */
[----:B-1----:R-:W-:Y:S05]  /*10560*/  @!P0 BRA `(.L_x_321) ;  /* 0xfffffffc00f08947 */ /* 0x002fea000383ffff */
[----:B------:R-:W-:Y:S05]  /*10570*/  BRA `(.L_x_333) ;  /* 0xfffffff800fc7947 */ /* 0x000fea000383ffff */
.L_x_322:
[----:B-1----:R1:W2:Y:S02]  /*10580*/  SYNCS.PHASECHK.TRANS64.TRYWAIT P0, [R11+URZ], R6 ;  /* 0x000000060b0075a7 */ /* 0x0022a4000800017f */
[----:B--2---:R-:W-:Y:S05]  /*10590*/  @!P0 NANOSLEEP.SYNCS 0x989680 ;  /* 0x009896800000895d */ /* 0x004fea0003900000 */
[----:B------:R-:W2:Y:S02]  /*105a0*/  @!P0 SYNCS.PHASECHK.TRANS64 P0, [R11+URZ], R6 ;  /* 0x000000060b0085a7 */ /* 0x000ea4000800007f */
[----:B--2---:R-:W-:Y:S05]  /*105b0*/  @!P0 BRA `(.L_x_322) ;  /* 0xfffffffc00f08947 */ /* 0x004fea000383ffff */
[----:B------:R-:W-:Y:S05]  /*105c0*/  BRA `(.L_x_334) ;  /* 0xfffffffc00047947 */ /* 0x000fea000383ffff */
.L_x_335:
[----:B------:R-:W-:-:S00]  /*105d0*/  BRA `(.L_x_335) ;  /* 0xfffffffc00fc7947 */ /* 0x000fc0000383ffff */
[----:B------:R-:W-:-:S00]  /*105e0*/  NOP ;  /* 0x0000000000007918 */ /* 0x000fc00000000000 */
        /* <DEDUP_REMOVED lines=9> */
.L_x_336:


//--------------------- .nv.shared._ZN7cutlass13device_kernelINS_4gemm6kernel13GemmUniversalIN4cute5tupleIJiiiiEEENS1_10collective13CollectiveMmaINS1_37MainloopSm90TmaGmmaWarpSpecializedFP8ILi5ENS5_IJNS4_1CILi1EEENSA_ILi2EEESB_EEENS1_35KernelTmaWarpSpecializedCooperativeEEENS5_IJNSA_ILi128EEENSA_ILi256EEENSA_ILi64EEEEEENS_12float_e4m3_tENS5_IJlSB_lEEESK_SL_NS4_8TiledMMAINS4_8MMA_AtomIJNS4_4SM904GMMA31MMA_64x256x32_F32E4M3E4M3_SS_TNILNSP_7ScaleInE1ELSR_1EEEEEENS4_6LayoutINS5_IJSC_SB_SB_EEENS5_IJSB_NSA_ILi0EEESW_EEEEENS5_IJNS4_10UnderscoreESZ_SZ_EEEEENS4_23SM90_TMA_LOAD_MULTICASTENS4_14ComposedLayoutINS4_7SwizzleILi2ELi4ELi3EEENS4_18smem_ptr_flag_bitsILi8EEENSU_INS5_IJNSA_ILi8EEESI_EEENS5_IJSI_SB_EEEEEEEvNS4_8identityENS4_13SM90_TMA_LOADES1C_vS1D_EENS_8epilogue10collective6detail29Sm90TmaWarpSpecializedAdapterINS1H_15DefaultEpilogueISK_SL_SL_NS1G_6thread17LinearCombinationISK_Li1EffLNS1L_9ScaleType4KindE0ELNS_15FloatRoundStyleE2ESK_EENS1_15EpilogueDefaultEEEEEvvEEEEvNT_6ParamsE --------------------------
	.section	.nv.shared._ZN7cutlass13device_kernelINS_4gemm6kernel13GemmUniversalIN4cute5tupleIJiiiiEEENS1_10collective13CollectiveMmaINS1_37MainloopSm90TmaGmmaWarpSpecializedFP8ILi5ENS5_IJNS4_1CILi1EEENSA_ILi2EEESB_EEENS1_35KernelTmaWarpSpecializedCooperativeEEENS5_IJNSA_ILi128EEENSA_ILi256EEENSA_ILi64EEEEEENS_12float_e4m3_tENS5_IJlSB_lEEESK_SL_NS4_8TiledMMAINS4_8MMA_AtomIJNS4_4SM904GMMA31MMA_64x256x32_F32E4M3E4M3_SS_TNILNSP_7ScaleInE1ELSR_1EEEEEENS4_6LayoutINS5_IJSC_SB_SB_EEENS5_IJSB_NSA_ILi0EEESW_EEEEENS5_IJNS4_10UnderscoreESZ_SZ_EEEEENS4_23SM90_TMA_LOAD_MULTICASTENS4_14ComposedLayoutINS4_7SwizzleILi2ELi4ELi3EEENS4_18smem_ptr_flag_bitsILi8EEENSU_INS5_IJNSA_ILi8EEESI_EEENS5_IJSI_SB_EEEEEEEvNS4_8identityENS4_13SM90_TMA_LOADES1C_vS1D_EENS_8epilogue10collective6detail29Sm90TmaWarpSpecializedAdapterINS1H_15DefaultEpilogueISK_SL_SL_NS1G_6thread17LinearCombinationISK_Li1EffLNS1L_9ScaleType4KindE0ELNS_15FloatRoundStyleE2ESK_EENS1_15EpilogueDefaultEEEEEvvEEEEvNT_6ParamsE,"aw",@nobits
	.sectionflags	@""
	.align	16
	.zero		1024


//--------------------- .nv.shared.reserved.0     --------------------------
	.section	.nv.shared.reserved.0,"aw",@nobits
	.weak		__nv_reservedSMEM_offset_0_alias
	.size		__nv_reservedSMEM_offset_0_alias, 0, 0
	.other		__nv_reservedSMEM_offset_0_alias,@"STO_CUDA_RESERVED_SHARED STV_DEFAULT"
__nv_reservedSMEM_offset_0_alias:
	.zero		0


//--------------------- .nv.global                --------------------------
	.section	.nv.global,"aw",@nobits
.nv.global:
	.type		_ZN39_INTERNAL_74c20703_4_k_cu_8e08577d_48394cute1_E,@object
	.size		_ZN39_INTERNAL_74c20703_4_k_cu_8e08577d_48394cute1_E,(_ZN39_INTERNAL_74c20703_4_k_cu_8e08577d_48394cuda3std3__45__cpo6cbeginE - _ZN39_INTERNAL_74c20703_4_k_cu_8e08577d_48394cute1_E)
_ZN39_INTERNAL_74c20703_4_k_cu_8e08577d_48394cute1_E:
	.zero		1
	.type		_ZN39_INTERNAL_74c20703_4_k_cu_8e08577d_48394cuda3std3__45__cpo6cbeginE,@object
	.size		_ZN39_INTERNAL_74c20703_4_k_cu_8e08577d_48394cuda3std3__45__cpo6cbeginE,(_ZN39_INTERNAL_74c20703_4_k_cu_8e08577d_48394cuda3std3__48in_placeE - _ZN39_INTERNAL_74c20703_4_k_cu_8e08577d_48394cuda3std3__45__cpo6cbeginE)
_ZN39_INTERNAL_74c20703_4_k_cu_8e08577d_48394cuda3std3__45__cpo6cbeginE:
	.zero		1
	.type		_ZN39_INTERNAL_74c20703_4_k_cu_8e08577d_48394cuda3std3__48in_placeE,@object
	.size		_ZN39_INTERNAL_74c20703_4_k_cu_8e08577d_48394cuda3std3__48in_placeE,(_ZN39_INTERNAL_74c20703_4_k_cu_8e08577d_48394cuda3std6ranges3__45__cpo9iter_moveE - _ZN39_INTERNAL_74c20703_4_k_cu_8e08577d_48394cuda3std3__48in_placeE)
_ZN39_INTERNAL_74c20703_4_k_cu_8e08577d_48394cuda3std3__48in_placeE:
	.zero		1
	.type		_ZN39_INTERNAL_74c20703_4_k_cu_8e08577d_48394cuda3std6ranges3__45__cpo9iter_moveE,@object
	.size		_ZN39_INTERNAL_74c20703_4_k_cu_8e08577d_48394cuda3std6ranges3__45__cpo9iter_moveE,(_ZN39_INTERNAL_74c20703_4_k_cu_8e08577d_48394cuda3std3__45__cpo5beginE - _ZN39_INTERNAL_74c20703_4_k_cu_8e08577d_48394cuda3std6ranges3__45__cpo9iter_moveE)
_ZN39_INTERNAL_74c20703_4_k_cu_8e08577d_48394cuda3std6ranges3__45__cpo9iter_moveE:
	.zero		1
	.type		_ZN39_INTERNAL_74c20703_4_k_cu_8e08577d_48394cuda3std3__45__cpo5beginE,@object
	.size		_ZN39_INTERNAL_74c20703_4_k_cu_8e08577d_48394cuda3std3__45__cpo5beginE,(_ZN39_INTERNAL_74c20703_4_k_cu_8e08577d_48394cuda3std3__441_GLOBAL__N__74c20703_4_k_cu_8e08577d_48396ignoreE - _ZN39_INTERNAL_74c20703_4_k_cu_8e08577d_48394cuda3std3__45__cpo5beginE)
_ZN39_INTERNAL_74c20703_4_k_cu_8e08577d_48394cuda3std3__45__cpo5beginE:
	.zero		1
	.type		_ZN39_INTERNAL_74c20703_4_k_cu_8e08577d_48394cuda3std3__441_GLOBAL__N__74c20703_4_k_cu_8e08577d_48396ignoreE,@object
	.size		_ZN39_INTERNAL_74c20703_4_k_cu_8e08577d_48394cuda3std3__441_GLOBAL__N__74c20703_4_k_cu_8e08577d_48396ignoreE,(_ZN39_INTERNAL_74c20703_4_k_cu_8e08577d_48394cute7productE - _ZN39_INTERNAL_74c20703_4_k_cu_8e08577d_48394cuda3std3__441_GLOBAL__N__74c20703_4_k_cu_8e08577d_48396ignoreE)
_ZN39_INTERNAL_74c20703_4_k_cu_8e08577d_48394cuda3std3__441_GLOBAL__N__74c20703_4_k_cu_8e08577d_48396ignoreE:
	.zero		1
	.type		_ZN39_INTERNAL_74c20703_4_k_cu_8e08577d_48394cute7productE,@object
	.size		_ZN39_INTERNAL_74c20703_4_k_cu_8e08577d_48394cute7productE,(_ZN39_INTERNAL_74c20703_4_k_cu_8e08577d_48394cuda3std3__45__cpo3endE - _ZN39_INTERNAL_74c20703_4_k_cu_8e08577d_48394cute7productE)
_ZN39_INTERNAL_74c20703_4_k_cu_8e08577d_48394cute7productE:
	.zero		1
	.type		_ZN39_INTERNAL_74c20703_4_k_cu_8e08577d_48394cuda3std3__45__cpo3endE,@object
	.size		_ZN39_INTERNAL_74c20703_4_k_cu_8e08577d_48394cuda3std3__45__cpo3endE,(_ZN39_INTERNAL_74c20703_4_k_cu_8e08577d_48394cuda3std3__419piecewise_constructE - _ZN39_INTERNAL_74c20703_4_k_cu_8e08577d_48394cuda3std3__45__cpo3endE)
_ZN39_INTERNAL_74c20703_4_k_cu_8e08577d_48394cuda3std3__45__cpo3endE:
	.zero		1
	.type		_ZN39_INTERNAL_74c20703_4_k_cu_8e08577d_48394cuda3std3__419piecewise_constructE,@object
	.size		_ZN39_INTERNAL_74c20703_4_k_cu_8e08577d_48394cuda3std3__419piecewise_constructE,(_ZN39_INTERNAL_74c20703_4_k_cu_8e08577d_48394cuda3std3__45__cpo4cendE - _ZN39_INTERNAL_74c20703_4_k_cu_8e08577d_48394cuda3std3__419piecewise_constructE)
_ZN39_INTERNAL_74c20703_4_k_cu_8e08577d_48394cuda3std3__419piecewise_constructE:
	.zero		1
	.type		_ZN39_INTERNAL_74c20703_4_k_cu_8e08577d_48394cuda3std3__45__cpo4cendE,@object
	.size		_ZN39_INTERNAL_74c20703_4_k_cu_8e08577d_48394cuda3std3__45__cpo4cendE,(_ZN39_INTERNAL_74c20703_4_k_cu_8e08577d_48394cuda3std6ranges3__45__cpo4swapE - _ZN39_INTERNAL_74c20703_4_k_cu_8e08577d_48394cuda3std3__45__cpo4cendE)
_ZN39_INTERNAL_74c20703_4_k_cu_8e08577d_48394cuda3std3__45__cpo4cendE:
	.zero		1
	.type		_ZN39_INTERNAL_74c20703_4_k_cu_8e08577d_48394cuda3std6ranges3__45__cpo4swapE,@object
	.size		_ZN39_INTERNAL_74c20703_4_k_cu_8e08577d_48394cuda3std6ranges3__45__cpo4swapE,(.L_7 - _ZN39_INTERNAL_74c20703_4_k_cu_8e08577d_48394cuda3std6ranges3__45__cpo4swapE)
_ZN39_INTERNAL_74c20703_4_k_cu_8e08577d_48394cuda3std6ranges3__45__cpo4swapE:
	.zero		1
.L_7:


//--------------------- .nv.constant0._ZN7cutlass13device_kernelINS_4gemm6kernel13GemmUniversalIN4cute5tupleIJiiiiEEENS1_10collective13CollectiveMmaINS1_37MainloopSm90TmaGmmaWarpSpecializedFP8ILi5ENS5_IJNS4_1CILi1EEENSA_ILi2EEESB_EEENS1_35KernelTmaWarpSpecializedCooperativeEEENS5_IJNSA_ILi128EEENSA_ILi256EEENSA_ILi64EEEEEENS_12float_e4m3_tENS5_IJlSB_lEEESK_SL_NS4_8TiledMMAINS4_8MMA_AtomIJNS4_4SM904GMMA31MMA_64x256x32_F32E4M3E4M3_SS_TNILNSP_7ScaleInE1ELSR_1EEEEEENS4_6LayoutINS5_IJSC_SB_SB_EEENS5_IJSB_NSA_ILi0EEESW_EEEEENS5_IJNS4_10UnderscoreESZ_SZ_EEEEENS4_23SM90_TMA_LOAD_MULTICASTENS4_14ComposedLayoutINS4_7SwizzleILi2ELi4ELi3EEENS4_18smem_ptr_flag_bitsILi8EEENSU_INS5_IJNSA_ILi8EEESI_EEENS5_IJSI_SB_EEEEEEEvNS4_8identityENS4_13SM90_TMA_LOADES1C_vS1D_EENS_8epilogue10collective6detail29Sm90TmaWarpSpecializedAdapterINS1H_15DefaultEpilogueISK_SL_SL_NS1G_6thread17LinearCombinationISK_Li1EffLNS1L_9ScaleType4KindE0ELNS_15FloatRoundStyleE2ESK_EENS1_15EpilogueDefaultEEEEEvvEEEEvNT_6ParamsE --------------------------
	.section	.nv.constant0._ZN7cutlass13device_kernelINS_4gemm6kernel13GemmUniversalIN4cute5tupleIJiiiiEEENS1_10collective13CollectiveMmaINS1_37MainloopSm90TmaGmmaWarpSpecializedFP8ILi5ENS5_IJNS4_1CILi1EEENSA_ILi2EEESB_EEENS1_35KernelTmaWarpSpecializedCooperativeEEENS5_IJNSA_ILi128EEENSA_ILi256EEENSA_ILi64EEEEEENS_12float_e4m3_tENS5_IJlSB_lEEESK_SL_NS4_8TiledMMAINS4_8MMA_AtomIJNS4_4SM904GMMA31MMA_64x256x32_F32E4M3E4M3_SS_TNILNSP_7ScaleInE1ELSR_1EEEEEENS4_6LayoutINS5_IJSC_SB_SB_EEENS5_IJSB_NSA_ILi0EEESW_EEEEENS5_IJNS4_10UnderscoreESZ_SZ_EEEEENS4_23SM90_TMA_LOAD_MULTICASTENS4_14ComposedLayoutINS4_7SwizzleILi2ELi4ELi3EEENS4_18smem_ptr_flag_bitsILi8EEENSU_INS5_IJNSA_ILi8EEESI_EEENS5_IJSI_SB_EEEEEEEvNS4_8identityENS4_13SM90_TMA_LOADES1C_vS1D_EENS_8epilogue10collective6detail29Sm90TmaWarpSpecializedAdapterINS1H_15DefaultEpilogueISK_SL_SL_NS1G_6thread17LinearCombinationISK_Li1EffLNS1L_9ScaleType4KindE0ELNS_15FloatRoundStyleE2ESK_EENS1_15EpilogueDefaultEEEEEvvEEEEvNT_6ParamsE,"a",@progbits
	.sectionflags	@""
	.align	4
.nv.constant0._ZN7cutlass13device_kernelINS_4gemm6kernel13GemmUniversalIN4cute5tupleIJiiiiEEENS1_10collective13CollectiveMmaINS1_37MainloopSm90TmaGmmaWarpSpecializedFP8ILi5ENS5_IJNS4_1CILi1EEENSA_ILi2EEESB_EEENS1_35KernelTmaWarpSpecializedCooperativeEEENS5_IJNSA_ILi128EEENSA_ILi256EEENSA_ILi64EEEEEENS_12float_e4m3_tENS5_IJlSB_lEEESK_SL_NS4_8TiledMMAINS4_8MMA_AtomIJNS4_4SM904GMMA31MMA_64x256x32_F32E4M3E4M3_SS_TNILNSP_7ScaleInE1ELSR_1EEEEEENS4_6LayoutINS5_IJSC_SB_SB_EEENS5_IJSB_NSA_ILi0EEESW_EEEEENS5_IJNS4_10UnderscoreESZ_SZ_EEEEENS4_23SM90_TMA_LOAD_MULTICASTENS4_14ComposedLayoutINS4_7SwizzleILi2ELi4ELi3EEENS4_18smem_ptr_flag_bitsILi8EEENSU_INS5_IJNSA_ILi8EEESI_EEENS5_IJSI_SB_EEEEEEEvNS4_8identityENS4_13SM90_TMA_LOADES1C_vS1D_EENS_8epilogue10collective6detail29Sm90TmaWarpSpecializedAdapterINS1H_15DefaultEpilogueISK_SL_SL_NS1G_6thread17LinearCombinationISK_Li1EffLNS1L_9ScaleType4KindE0ELNS_15FloatRoundStyleE2ESK_EENS1_15EpilogueDefaultEEEEEvvEEEEvNT_6ParamsE:
	.zero		1664


//--------------------- SYMBOLS --------------------------

	.type		.nv.reservedSmem.offset0,@object
	.size		.nv.reservedSmem.offset0,0x4
